	.target	sm_90a

	.elftype	@"ET_EXEC"


//--------------------- .note.nv.tkinfo           --------------------------
	.section	.note.nv.tkinfo,"",@"SHT_NOTE"
	.sectionflags	@"SHF_NOTE_NV_TKINFO"
	.tkinfo
        /*0018*/ 	.word	0x00000002
        /*0030*/ 	.string	""
        /*0030*/ 	.string	"ptxas"
        /*0030*/ 	.string	"Cuda compilation tools, release 13.0, V13.0.88"
        /*0030*/ 	.string	"Build cuda_13.0.r13.0/compiler.36424714_0"
        /*0030*/ 	.string	"-arch sm_90a -m 64 "



//--------------------- .note.nv.cuinfo           --------------------------
	.section	.note.nv.cuinfo,"",@"SHT_NOTE"
	.sectionflags	@"SHF_NOTE_NV_CUINFO"
        /*0018*/ 	.short	0x0002
        /*001a*/ 	.short	0x005a
        /*001c*/ 	.short	0x0082
	.zero		2


//--------------------- .nv.info                  --------------------------
	.section	.nv.info,"",@"SHT_CUDA_INFO"
	.align	4


	//----- nvinfo : EIATTR_REGCOUNT
	.align		4
        /*0000*/ 	.byte	0x04, 0x2f
        /*0002*/ 	.short	(.L_15 - .L_14)
	.align		4
.L_14:
        /*0004*/ 	.word	index@(_ZN7cutlass13device_kernelINS_4gemm6kernel13GemmUniversalIN4cute5tupleIJiiiiEEENS1_10collective13CollectiveMmaINS1_34MainloopSm90TmaGmmaWarpSpecializedILi22ENS5_IJNS4_1CILi1EEESB_SB_EEENS1_32KernelTmaWarpSpecializedPingpongEEENS5_IJNSA_ILi64EEENSA_ILi16EEESF_EEENS_10bfloat16_tENS5_IJlSB_lEEESI_SJ_NS4_8TiledMMAINS4_8MMA_AtomIJNS4_4SM904GMMA27MMA_64x16x16_F32BF16BF16_SSILNSN_5MajorE0ELSP_0ELNSN_7ScaleInE1ELSQ_1EEEEEENS4_6LayoutISC_NS5_IJNSA_ILi0EEESU_SU_EEEEENS5_IJNS4_10UnderscoreESX_SX_EEEEENS4_13SM90_TMA_LOADENS4_14ComposedLayoutINS4_7SwizzleILi3ELi4ELi3EEENS4_18smem_ptr_flag_bitsILi16EEENST_INS5_IJNSA_ILi8EEESF_EEENS5_IJSF_SB_EEEEEEEvNS4_8identityES10_S1A_vS1B_EENS_8epilogue10collective6detail29Sm90TmaWarpSpecializedAdapterINS1E_15DefaultEpilogueISI_SJ_SJ_NS1D_6thread17LinearCombinationISI_Li1EffLNS1I_9ScaleType4KindE0ELNS_15FloatRoundStyleE2ESI_EENS1_15EpilogueDefaultEEEEEvvEEEEvNT_6ParamsE)
        /*0008*/ 	.word	0x000000a8


	//----- nvinfo : EIATTR_FRAME_SIZE
	.align		4
.L_15:
        /*000c*/ 	.byte	0x04, 0x11
        /*000e*/ 	.short	(.L_17 - .L_16)
	.align		4
.L_16:
        /*0010*/ 	.word	index@(_ZN7cutlass13device_kernelINS_4gemm6kernel13GemmUniversalIN4cute5tupleIJiiiiEEENS1_10collective13CollectiveMmaINS1_34MainloopSm90TmaGmmaWarpSpecializedILi22ENS5_IJNS4_1CILi1EEESB_SB_EEENS1_32KernelTmaWarpSpecializedPingpongEEENS5_IJNSA_ILi64EEENSA_ILi16EEESF_EEENS_10bfloat16_tENS5_IJlSB_lEEESI_SJ_NS4_8TiledMMAINS4_8MMA_AtomIJNS4_4SM904GMMA27MMA_64x16x16_F32BF16BF16_SSILNSN_5MajorE0ELSP_0ELNSN_7ScaleInE1ELSQ_1EEEEEENS4_6LayoutISC_NS5_IJNSA_ILi0EEESU_SU_EEEEENS5_IJNS4_10UnderscoreESX_SX_EEEEENS4_13SM90_TMA_LOADENS4_14ComposedLayoutINS4_7SwizzleILi3ELi4ELi3EEENS4_18smem_ptr_flag_bitsILi16EEENST_INS5_IJNSA_ILi8EEESF_EEENS5_IJSF_SB_EEEEEEEvNS4_8identityES10_S1A_vS1B_EENS_8epilogue10collective6detail29Sm90TmaWarpSpecializedAdapterINS1E_15DefaultEpilogueISI_SJ_SJ_NS1D_6thread17LinearCombinationISI_Li1EffLNS1I_9ScaleType4KindE0ELNS_15FloatRoundStyleE2ESI_EENS1_15EpilogueDefaultEEEEEvvEEEEvNT_6ParamsE)
        /*0014*/ 	.word	0x00000000


	//----- nvinfo : EIATTR_MIN_STACK_SIZE
	.align		4
.L_17:
        /*0018*/ 	.byte	0x04, 0x12
        /*001a*/ 	.short	(.L_19 - .L_18)
	.align		4
.L_18:
        /*001c*/ 	.word	index@(_ZN7cutlass13device_kernelINS_4gemm6kernel13GemmUniversalIN4cute5tupleIJiiiiEEENS1_10collective13CollectiveMmaINS1_34MainloopSm90TmaGmmaWarpSpecializedILi22ENS5_IJNS4_1CILi1EEESB_SB_EEENS1_32KernelTmaWarpSpecializedPingpongEEENS5_IJNSA_ILi64EEENSA_ILi16EEESF_EEENS_10bfloat16_tENS5_IJlSB_lEEESI_SJ_NS4_8TiledMMAINS4_8MMA_AtomIJNS4_4SM904GMMA27MMA_64x16x16_F32BF16BF16_SSILNSN_5MajorE0ELSP_0ELNSN_7ScaleInE1ELSQ_1EEEEEENS4_6LayoutISC_NS5_IJNSA_ILi0EEESU_SU_EEEEENS5_IJNS4_10UnderscoreESX_SX_EEEEENS4_13SM90_TMA_LOADENS4_14ComposedLayoutINS4_7SwizzleILi3ELi4ELi3EEENS4_18smem_ptr_flag_bitsILi16EEENST_INS5_IJNSA_ILi8EEESF_EEENS5_IJSF_SB_EEEEEEEvNS4_8identityES10_S1A_vS1B_EENS_8epilogue10collective6detail29Sm90TmaWarpSpecializedAdapterINS1E_15DefaultEpilogueISI_SJ_SJ_NS1D_6thread17LinearCombinationISI_Li1EffLNS1I_9ScaleType4KindE0ELNS_15FloatRoundStyleE2ESI_EENS1_15EpilogueDefaultEEEEEvvEEEEvNT_6ParamsE)
        /*0020*/ 	.word	0x00000000
.L_19:


//--------------------- .nv.compat                --------------------------
	.section	.nv.compat,"",@"SHT_CUDA_COMPAT_INFO"
	.align	4
        /*0000*/ 	.byte	0x02, 0x09, 0x01, 0x00, 0x02, 0x02, 0x04, 0x00, 0x02, 0x05, 0x05, 0x00, 0x03, 0x07, 0x01, 0x01
        /*0010*/ 	.byte	0x02, 0x03, 0x01, 0x00, 0x02, 0x06, 0x01, 0x00, 0x04, 0x0b, 0x08, 0x00, 0x00, 0x00, 0x00, 0x00
        /*0020*/ 	.byte	0x00, 0x00, 0x00, 0x00


//--------------------- .nv.info._ZN7cutlass13device_kernelINS_4gemm6kernel13GemmUniversalIN4cute5tupleIJiiiiEEENS1_10collective13CollectiveMmaINS1_34MainloopSm90TmaGmmaWarpSpecializedILi22ENS5_IJNS4_1CILi1EEESB_SB_EEENS1_32KernelTmaWarpSpecializedPingpongEEENS5_IJNSA_ILi64EEENSA_ILi16EEESF_EEENS_10bfloat16_tENS5_IJlSB_lEEESI_SJ_NS4_8TiledMMAINS4_8MMA_AtomIJNS4_4SM904GMMA27MMA_64x16x16_F32BF16BF16_SSILNSN_5MajorE0ELSP_0ELNSN_7ScaleInE1ELSQ_1EEEEEENS4_6LayoutISC_NS5_IJNSA_ILi0EEESU_SU_EEEEENS5_IJNS4_10UnderscoreESX_SX_EEEEENS4_13SM90_TMA_LOADENS4_14ComposedLayoutINS4_7SwizzleILi3ELi4ELi3EEENS4_18smem_ptr_flag_bitsILi16EEENST_INS5_IJNSA_ILi8EEESF_EEENS5_IJSF_SB_EEEEEEEvNS4_8identityES10_S1A_vS1B_EENS_8epilogue10collective6detail29Sm90TmaWarpSpecializedAdapterINS1E_15DefaultEpilogueISI_SJ_SJ_NS1D_6thread17LinearCombinationISI_Li1EffLNS1I_9ScaleType4KindE0ELNS_15FloatRoundStyleE2ESI_EENS1_15EpilogueDefaultEEEEEvvEEEEvNT_6ParamsE --------------------------
	.section	.nv.info._ZN7cutlass13device_kernelINS_4gemm6kernel13GemmUniversalIN4cute5tupleIJiiiiEEENS1_10collective13CollectiveMmaINS1_34MainloopSm90TmaGmmaWarpSpecializedILi22ENS5_IJNS4_1CILi1EEESB_SB_EEENS1_32KernelTmaWarpSpecializedPingpongEEENS5_IJNSA_ILi64EEENSA_ILi16EEESF_EEENS_10bfloat16_tENS5_IJlSB_lEEESI_SJ_NS4_8TiledMMAINS4_8MMA_AtomIJNS4_4SM904GMMA27MMA_64x16x16_F32BF16BF16_SSILNSN_5MajorE0ELSP_0ELNSN_7ScaleInE1ELSQ_1EEEEEENS4_6LayoutISC_NS5_IJNSA_ILi0EEESU_SU_EEEEENS5_IJNS4_10UnderscoreESX_SX_EEEEENS4_13SM90_TMA_LOADENS4_14ComposedLayoutINS4_7SwizzleILi3ELi4ELi3EEENS4_18smem_ptr_flag_bitsILi16EEENST_INS5_IJNSA_ILi8EEESF_EEENS5_IJSF_SB_EEEEEEEvNS4_8identityES10_S1A_vS1B_EENS_8epilogue10collective6detail29Sm90TmaWarpSpecializedAdapterINS1E_15DefaultEpilogueISI_SJ_SJ_NS1D_6thread17LinearCombinationISI_Li1EffLNS1I_9ScaleType4KindE0ELNS_15FloatRoundStyleE2ESI_EENS1_15EpilogueDefaultEEEEEvvEEEEvNT_6ParamsE,"",@"SHT_CUDA_INFO"
	.sectionflags	@""
	.align	4


	//----- nvinfo : EIATTR_CUDA_API_VERSION
	.align		4
        /*0000*/ 	.byte	0x04, 0x37
        /*0002*/ 	.short	(.L_21 - .L_20)
.L_20:
        /*0004*/ 	.word	0x00000082


	//----- nvinfo : EIATTR_KPARAM_INFO
	.align		4
.L_21:
        /*0008*/ 	.byte	0x04, 0x17
        /*000a*/ 	.short	(.L_23 - .L_22)
.L_22:
        /*000c*/ 	.word	0x00000000
        /*0010*/ 	.short	0x0000
        /*0012*/ 	.short	0x0070
        /*0014*/ 	.byte	0x00, 0xf0, 0x01, 0x10


	//----- nvinfo : EIATTR_SPARSE_MMA_MASK
	.align		4
.L_23:
        /*0018*/ 	.byte	0x03, 0x50
        /*001a*/ 	.short	0x0000


	//----- nvinfo : EIATTR_MAXREG_COUNT
	.align		4
        /*001c*/ 	.byte	0x03, 0x1b
        /*001e*/ 	.short	0x00a8


	//----- nvinfo : EIATTR_NUM_BARRIERS
	.align		4
        /*0020*/ 	.byte	0x02, 0x4c
        /*0022*/ 	.byte	0x01
	.zero		1


	//----- nvinfo : EIATTR_EXTERNS
	.align		4
        /*0024*/ 	.byte	0x04, 0x0f
        /*0026*/ 	.short	(.L_25 - .L_24)


	//   ....[0]....
	.align		4
.L_24:
        /*0028*/ 	.word	index@(__assertfail)


	//----- nvinfo : EIATTR_MERCURY_ISA_VERSION
	.align		4
.L_25:
        /*002c*/ 	.byte	0x03, 0x5f
        /*002e*/ 	.short	0x0101


	//----- nvinfo : EIATTR_INT_WARP_WIDE_INSTR_OFFSETS
	.align		4
        /*0030*/ 	.byte	0x04, 0x31
        /*0032*/ 	.short	(.L_27 - .L_26)


	//   ....[0]....
.L_26:
        /*0034*/ 	.word	0x00000650


	//   ....[1]....
        /*0038*/ 	.word	0x00000670


	//   ....[2]....
        /*003c*/ 	.word	0x000006f0


	//   ....[3]....
        /*0040*/ 	.word	0x00000700


	//   ....[4]....
        /*0044*/ 	.word	0x00000710


	//   ....[5]....
        /*0048*/ 	.word	0x00000730


	//   ....[6]....
        /*004c*/ 	.word	0x000007c0


	//   ....[7]....
        /*0050*/ 	.word	0x000007e0


	//----- nvinfo : EIATTR_COOP_GROUP_MASK_REGIDS
	.align		4
.L_27:
        /*0054*/ 	.byte	0x04, 0x29
        /*0056*/ 	.short	(.L_29 - .L_28)


	//   ....[0]....
.L_28:
        /*0058*/ 	.word	0xffffffff


	//   ....[1]....
        /*005c*/ 	.word	0xffffffff


	//   ....[2]....
        /*0060*/ 	.word	0xffffffff


	//   ....[3]....
        /*0064*/ 	.word	0xffffffff


	//   ....[4]....
        /*0068*/ 	.word	0xffffffff


	//   ....[5]....
        /*006c*/ 	.word	0xffffffff


	//----- nvinfo : EIATTR_COOP_GROUP_INSTR_OFFSETS
	.align		4
.L_29:
        /*0070*/ 	.byte	0x04, 0x28
        /*0072*/ 	.short	(.L_31 - .L_30)


	//   ....[0]....
.L_30:
        /*0074*/ 	.word	0x00000060


	//   ....[1]....
        /*0078*/ 	.word	0x00000070


	//   ....[2]....
        /*007c*/ 	.word	0x00000130


	//   ....[3]....
        /*0080*/ 	.word	0x00000530


	//   ....[4]....
        /*0084*/ 	.word	0x00000570


	//   ....[5]....
        /*0088*/ 	.word	0x000005b0


	//----- nvinfo : EIATTR_REG_RECONFIG
	.align		4
.L_31:
        /*008c*/ 	.byte	0x01, 0x54
	.zero		2


	//----- nvinfo : EIATTR_SYSCALL_OFFSETS
	.align		4
        /*0090*/ 	.byte	0x04, 0x46
        /*0092*/ 	.short	(.L_33 - .L_32)


	//   ....[0]....
.L_32:
        /*0094*/ 	.word	0x00001890


	//----- nvinfo : EIATTR_MBARRIER_INSTR_OFFSETS
	.align		4
.L_33:
        /*0098*/ 	.byte	0x04, 0x39
        /*009a*/ 	.short	(.L_35 - .L_34)


	//   ....[0]....
.L_34:
        /*009c*/ 	.word	0x00000250
        /*00a0*/ 	.word	0x000000ff
        /*00a4*/ 	.word	0x00000000
        /*00a8*/ 	.short	0x0100
        /*00aa*/ 	.byte	0x08
	.zero		1


	//   ....[1]....
        /*00ac*/ 	.word	0x00000260
        /*00b0*/ 	.word	0x000000ff
        /*00b4*/ 	.word	0x000000b0
        /*00b8*/ 	.short	0x0100
        /*00ba*/ 	.byte	0x08
	.zero		1


	//   ....[2]....
        /*00bc*/ 	.word	0x00000270
        /*00c0*/ 	.word	0x000000ff
        /*00c4*/ 	.word	0x00000008
        /*00c8*/ 	.short	0x0100
        /*00ca*/ 	.byte	0x08
	.zero		1


	//   ....[3]....
        /*00cc*/ 	.word	0x00000280
        /*00d0*/ 	.word	0x000000ff
        /*00d4*/ 	.word	0x000000b8
        /*00d8*/ 	.short	0x0100
        /*00da*/ 	.byte	0x08
	.zero		1


	//   ....[4]....
        /*00dc*/ 	.word	0x00000290
        /*00e0*/ 	.word	0x000000ff
        /*00e4*/ 	.word	0x00000010
        /*00e8*/ 	.short	0x0100
        /*00ea*/ 	.byte	0x08
	.zero		1


	//   ....[5]....
        /*00ec*/ 	.word	0x000002a0
        /*00f0*/ 	.word	0x000000ff
        /*00f4*/ 	.word	0x000000c0
        /*00f8*/ 	.short	0x0100
        /*00fa*/ 	.byte	0x08
	.zero		1


	//   ....[6]....
        /*00fc*/ 	.word	0x000002b0
        /*0100*/ 	.word	0x000000ff
        /*0104*/ 	.word	0x00000018
        /*0108*/ 	.short	0x0100
        /*010a*/ 	.byte	0x08
	.zero		1


	//   ....[7]....
        /*010c*/ 	.word	0x000002c0
        /*0110*/ 	.word	0x000000ff
        /*0114*/ 	.word	0x000000c8
        /*0118*/ 	.short	0x0100
        /*011a*/ 	.byte	0x08
	.zero		1


	//   ....[8]....
        /*011c*/ 	.word	0x000002d0
        /*0120*/ 	.word	0x000000ff
        /*0124*/ 	.word	0x00000020
        /*0128*/ 	.short	0x0100
        /*012a*/ 	.byte	0x08
	.zero		1


	//   ....[9]....
        /*012c*/ 	.word	0x000002e0
        /*0130*/ 	.word	0x000000ff
        /*0134*/ 	.word	0x000000d0
        /*0138*/ 	.short	0x0100
        /*013a*/ 	.byte	0x08
	.zero		1


	//   ....[10]....
        /*013c*/ 	.word	0x000002f0
        /*0140*/ 	.word	0x000000ff
        /*0144*/ 	.word	0x00000028
        /*0148*/ 	.short	0x0100
        /*014a*/ 	.byte	0x08
	.zero		1


	//   ....[11]....
        /*014c*/ 	.word	0x00000300
        /*0150*/ 	.word	0x000000ff
        /*0154*/ 	.word	0x000000d8
        /*0158*/ 	.short	0x0100
        /*015a*/ 	.byte	0x08
	.zero		1


	//   ....[12]....
        /*015c*/ 	.word	0x00000310
        /*0160*/ 	.word	0x000000ff
        /*0164*/ 	.word	0x00000030
        /*0168*/ 	.short	0x0100
        /*016a*/ 	.byte	0x08
	.zero		1


	//   ....[13]....
        /*016c*/ 	.word	0x00000320
        /*0170*/ 	.word	0x000000ff
        /*0174*/ 	.word	0x000000e0
        /*0178*/ 	.short	0x0100
        /*017a*/ 	.byte	0x08
	.zero		1


	//   ....[14]....
        /*017c*/ 	.word	0x00000330
        /*0180*/ 	.word	0x000000ff
        /*0184*/ 	.word	0x00000038
        /*0188*/ 	.short	0x0100
        /*018a*/ 	.byte	0x08
	.zero		1


	//   ....[15]....
        /*018c*/ 	.word	0x00000340
        /*0190*/ 	.word	0x000000ff
        /*0194*/ 	.word	0x000000e8
        /*0198*/ 	.short	0x0100
        /*019a*/ 	.byte	0x08
	.zero		1


	//   ....[16]....
        /*019c*/ 	.word	0x00000350
        /*01a0*/ 	.word	0x000000ff
        /*01a4*/ 	.word	0x00000040
        /*01a8*/ 	.short	0x0100
        /*01aa*/ 	.byte	0x08
	.zero		1


	//   ....[17]....
        /*01ac*/ 	.word	0x00000360
        /*01b0*/ 	.word	0x000000ff
        /*01b4*/ 	.word	0x000000f0
        /*01b8*/ 	.short	0x0100
        /*01ba*/ 	.byte	0x08
	.zero		1


	//   ....[18]....
        /*01bc*/ 	.word	0x00000370
        /*01c0*/ 	.word	0x000000ff
        /*01c4*/ 	.word	0x00000048
        /*01c8*/ 	.short	0x0100
        /*01ca*/ 	.byte	0x08
	.zero		1


	//   ....[19]....
        /*01cc*/ 	.word	0x00000380
        /*01d0*/ 	.word	0x000000ff
        /*01d4*/ 	.word	0x000000f8
        /*01d8*/ 	.short	0x0100
        /*01da*/ 	.byte	0x08
	.zero		1


	//   ....[20]....
        /*01dc*/ 	.word	0x00000390
        /*01e0*/ 	.word	0x000000ff
        /*01e4*/ 	.word	0x00000050
        /*01e8*/ 	.short	0x0100
        /*01ea*/ 	.byte	0x08
	.zero		1


	//   ....[21]....
        /*01ec*/ 	.word	0x000003a0
        /*01f0*/ 	.word	0x000000ff
        /*01f4*/ 	.word	0x00000100
        /*01f8*/ 	.short	0x0100
        /*01fa*/ 	.byte	0x08
	.zero		1


	//   ....[22]....
        /*01fc*/ 	.word	0x000003b0
        /*0200*/ 	.word	0x000000ff
        /*0204*/ 	.word	0x00000058
        /*0208*/ 	.short	0x0100
        /*020a*/ 	.byte	0x08
	.zero		1


	//   ....[23]....
        /*020c*/ 	.word	0x000003c0
        /*0210*/ 	.word	0x000000ff
        /*0214*/ 	.word	0x00000108
        /*0218*/ 	.short	0x0100
        /*021a*/ 	.byte	0x08
	.zero		1


	//   ....[24]....
        /*021c*/ 	.word	0x000003d0
        /*0220*/ 	.word	0x000000ff
        /*0224*/ 	.word	0x00000060
        /*0228*/ 	.short	0x0100
        /*022a*/ 	.byte	0x08
	.zero		1


	//   ....[25]....
        /*022c*/ 	.word	0x000003e0
        /*0230*/ 	.word	0x000000ff
        /*0234*/ 	.word	0x00000110
        /*0238*/ 	.short	0x0100
        /*023a*/ 	.byte	0x08
	.zero		1


	//   ....[26]....
        /*023c*/ 	.word	0x000003f0
        /*0240*/ 	.word	0x000000ff
        /*0244*/ 	.word	0x00000068
        /*0248*/ 	.short	0x0100
        /*024a*/ 	.byte	0x08
	.zero		1


	//   ....[27]....
        /*024c*/ 	.word	0x00000400
        /*0250*/ 	.word	0x000000ff
        /*0254*/ 	.word	0x00000118
        /*0258*/ 	.short	0x0100
        /*025a*/ 	.byte	0x08
	.zero		1


	//   ....[28]....
        /*025c*/ 	.word	0x00000410
        /*0260*/ 	.word	0x000000ff
        /*0264*/ 	.word	0x00000070
        /*0268*/ 	.short	0x0100
        /*026a*/ 	.byte	0x08
	.zero		1


	//   ....[29]....
        /*026c*/ 	.word	0x00000420
        /*0270*/ 	.word	0x000000ff
        /*0274*/ 	.word	0x00000120
        /*0278*/ 	.short	0x0100
        /*027a*/ 	.byte	0x08
	.zero		1


	//   ....[30]....
        /*027c*/ 	.word	0x00000430
        /*0280*/ 	.word	0x000000ff
        /*0284*/ 	.word	0x00000078
        /*0288*/ 	.short	0x0100
        /*028a*/ 	.byte	0x08
	.zero		1


	//   ....[31]....
        /*028c*/ 	.word	0x00000440
        /*0290*/ 	.word	0x000000ff
        /*0294*/ 	.word	0x00000128
        /*0298*/ 	.short	0x0100
        /*029a*/ 	.byte	0x08
	.zero		1


	//   ....[32]....
        /*029c*/ 	.word	0x00000450
        /*02a0*/ 	.word	0x000000ff
        /*02a4*/ 	.word	0x00000080
        /*02a8*/ 	.short	0x0100
        /*02aa*/ 	.byte	0x08
	.zero		1


	//   ....[33]....
        /*02ac*/ 	.word	0x00000460
        /*02b0*/ 	.word	0x000000ff
        /*02b4*/ 	.word	0x00000130
        /*02b8*/ 	.short	0x0100
        /*02ba*/ 	.byte	0x08
	.zero		1


	//   ....[34]....
        /*02bc*/ 	.word	0x00000470
        /*02c0*/ 	.word	0x000000ff
        /*02c4*/ 	.word	0x00000088
        /*02c8*/ 	.short	0x0100
        /*02ca*/ 	.byte	0x08
	.zero		1


	//   ....[35]....
        /*02cc*/ 	.word	0x00000480
        /*02d0*/ 	.word	0x000000ff
        /*02d4*/ 	.word	0x00000138
        /*02d8*/ 	.short	0x0100
        /*02da*/ 	.byte	0x08
	.zero		1


	//   ....[36]....
        /*02dc*/ 	.word	0x00000490
        /*02e0*/ 	.word	0x000000ff
        /*02e4*/ 	.word	0x00000090
        /*02e8*/ 	.short	0x0100
        /*02ea*/ 	.byte	0x08
	.zero		1


	//   ....[37]....
        /*02ec*/ 	.word	0x000004a0
        /*02f0*/ 	.word	0x000000ff
        /*02f4*/ 	.word	0x00000140
        /*02f8*/ 	.short	0x0100
        /*02fa*/ 	.byte	0x08
	.zero		1


	//   ....[38]....
        /*02fc*/ 	.word	0x000004b0
        /*0300*/ 	.word	0x000000ff
        /*0304*/ 	.word	0x00000098
        /*0308*/ 	.short	0x0100
        /*030a*/ 	.byte	0x08
	.zero		1


	//   ....[39]....
        /*030c*/ 	.word	0x000004c0
        /*0310*/ 	.word	0x000000ff
        /*0314*/ 	.word	0x00000148
        /*0318*/ 	.short	0x0100
        /*031a*/ 	.byte	0x08
	.zero		1


	//   ....[40]....
        /*031c*/ 	.word	0x000004d0
        /*0320*/ 	.word	0x000000ff
        /*0324*/ 	.word	0x000000a0
        /*0328*/ 	.short	0x0100
        /*032a*/ 	.byte	0x08
	.zero		1


	//   ....[41]....
        /*032c*/ 	.word	0x000004e0
        /*0330*/ 	.word	0x000000ff
        /*0334*/ 	.word	0x00000150
        /*0338*/ 	.short	0x0100
        /*033a*/ 	.byte	0x08
	.zero		1


	//   ....[42]....
        /*033c*/ 	.word	0x000004f0
        /*0340*/ 	.word	0x000000ff
        /*0344*/ 	.word	0x000000a8
        /*0348*/ 	.short	0x0100
        /*034a*/ 	.byte	0x08
	.zero		1


	//   ....[43]....
        /*034c*/ 	.word	0x00000500
        /*0350*/ 	.word	0x000000ff
        /*0354*/ 	.word	0x00000158
        /*0358*/ 	.short	0x0100
        /*035a*/ 	.byte	0x08
	.zero		1


	//   ....[44]....
        /*035c*/ 	.word	0x00000820
        /*0360*/ 	.word	0x000000ff
        /*0364*/ 	.word	0x00000190
        /*0368*/ 	.short	0x0100
        /*036a*/ 	.byte	0x08
	.zero		1


	//   ....[45]....
        /*036c*/ 	.word	0x00000890
        /*0370*/ 	.word	0x000000ff
        /*0374*/ 	.word	0x00000198
        /*0378*/ 	.short	0x0100
        /*037a*/ 	.byte	0x08
	.zero		1


	//   ....[46]....
        /*037c*/ 	.word	0x000008b0
        /*0380*/ 	.word	0x000000ff
        /*0384*/ 	.word	0x00000170
        /*0388*/ 	.short	0x0100
        /*038a*/ 	.byte	0x09
	.zero		1


	//   ....[47]....
        /*038c*/ 	.word	0x000008c0
        /*0390*/ 	.word	0x000000ff
        /*0394*/ 	.word	0x00000178
        /*0398*/ 	.short	0x0100
        /*039a*/ 	.byte	0x09
	.zero		1


	//   ....[48]....
        /*039c*/ 	.word	0x000008d0
        /*03a0*/ 	.word	0x000000ff
        /*03a4*/ 	.word	0x00000180
        /*03a8*/ 	.short	0x0100
        /*03aa*/ 	.byte	0x09
	.zero		1


	//   ....[49]....
        /*03ac*/ 	.word	0x000008e0
        /*03b0*/ 	.word	0x000000ff
        /*03b4*/ 	.word	0x00000188
        /*03b8*/ 	.short	0x0100
        /*03ba*/ 	.byte	0x09
	.zero		1


	//   ....[50]....
        /*03bc*/ 	.word	0x00001770
        /*03c0*/ 	.word	0x000000ff
        /*03c4*/ 	.word	0xfffffff8
        /*03c8*/ 	.short	0x010a
        /*03ca*/ 	.byte	0x2d
	.zero		1


	//   ....[51]....
        /*03cc*/ 	.word	0x00001910
        /*03d0*/ 	.word	0x00000003
        /*03d4*/ 	.word	0x00000000
        /*03d8*/ 	.short	0x010a
        /*03da*/ 	.byte	0x3f
	.zero		1


	//   ....[52]....
        /*03dc*/ 	.word	0x00001950
        /*03e0*/ 	.word	0x00000003
        /*03e4*/ 	.word	0x00000000
        /*03e8*/ 	.short	0x010a
        /*03ea*/ 	.byte	0x3f
	.zero		1


	//   ....[53]....
        /*03ec*/ 	.word	0x00001c50
        /*03f0*/ 	.word	0x000000ff
        /*03f4*/ 	.word	0x00000000
        /*03f8*/ 	.short	0x010a
        /*03fa*/ 	.byte	0x04
	.zero		1


	//   ....[54]....
        /*03fc*/ 	.word	0x00001c90
        /*0400*/ 	.word	0x000000ff
        /*0404*/ 	.word	0x00000000
        /*0408*/ 	.short	0x010a
        /*040a*/ 	.byte	0x04
	.zero		1


	//   ....[55]....
        /*040c*/ 	.word	0x00001ef0
        /*0410*/ 	.word	0x000000ff
        /*0414*/ 	.word	0x00000000
        /*0418*/ 	.short	0x0101
        /*041a*/ 	.byte	0x04
	.zero		1


	//   ....[56]....
        /*041c*/ 	.word	0x00001ff0
        /*0420*/ 	.word	0x00000003
        /*0424*/ 	.word	0x00000000
        /*0428*/ 	.short	0x0101
        /*042a*/ 	.byte	0x2b
	.zero		1


	//   ....[57]....
        /*042c*/ 	.word	0x000020c0
        /*0430*/ 	.word	0x000000ff
        /*0434*/ 	.word	0x00000000
        /*0438*/ 	.short	0x0101
        /*043a*/ 	.byte	0x06
	.zero		1


	//   ....[58]....
        /*043c*/ 	.word	0x00002170
        /*0440*/ 	.word	0x000000ff
        /*0444*/ 	.word	0x00000008
        /*0448*/ 	.short	0x010a
        /*044a*/ 	.byte	0x2d
	.zero		1


	//   ....[59]....
        /*044c*/ 	.word	0x00002e50
        /*0450*/ 	.word	0x00000000
        /*0454*/ 	.word	0x00000000
        /*0458*/ 	.short	0x0101
        /*045a*/ 	.byte	0x2b
	.zero		1


	//   ....[60]....
        /*045c*/ 	.word	0x000037f0
        /*0460*/ 	.word	0x0000000d
        /*0464*/ 	.word	0x000000b0
        /*0468*/ 	.short	0x010a
        /*046a*/ 	.byte	0x3f
	.zero		1


	//   ....[61]....
        /*046c*/ 	.word	0x00003b90
        /*0470*/ 	.word	0x00000006
        /*0474*/ 	.word	0x00000198
        /*0478*/ 	.short	0x0101
        /*047a*/ 	.byte	0x3f
	.zero		1


	//   ....[62]....
        /*047c*/ 	.word	0x000042e0
        /*0480*/ 	.word	0x00000007
        /*0484*/ 	.word	0x00000000
        /*0488*/ 	.short	0x010a
        /*048a*/ 	.byte	0x3f
	.zero		1


	//   ....[63]....
        /*048c*/ 	.word	0x00004360
        /*0490*/ 	.word	0x00000009
        /*0494*/ 	.word	0x00000000
        /*0498*/ 	.short	0x010a
        /*049a*/ 	.byte	0x3f
	.zero		1


	//   ....[64]....
        /*049c*/ 	.word	0x000043f0
        /*04a0*/ 	.word	0x00000006
        /*04a4*/ 	.word	0x00000000
        /*04a8*/ 	.short	0x010a
        /*04aa*/ 	.byte	0x3f
	.zero		1


	//   ....[65]....
        /*04ac*/ 	.word	0x00004480
        /*04b0*/ 	.word	0x00000009
        /*04b4*/ 	.word	0x00000000
        /*04b8*/ 	.short	0x010a
        /*04ba*/ 	.byte	0x3f
	.zero		1


	//   ....[66]....
        /*04bc*/ 	.word	0x00004510
        /*04c0*/ 	.word	0x00000006
        /*04c4*/ 	.word	0x00000000
        /*04c8*/ 	.short	0x010a
        /*04ca*/ 	.byte	0x3f
	.zero		1


	//   ....[67]....
        /*04cc*/ 	.word	0x000045a0
        /*04d0*/ 	.word	0x00000009
        /*04d4*/ 	.word	0x00000000
        /*04d8*/ 	.short	0x010a
        /*04da*/ 	.byte	0x3f
	.zero		1


	//   ....[68]....
        /*04dc*/ 	.word	0x00004630
        /*04e0*/ 	.word	0x00000006
        /*04e4*/ 	.word	0x00000000
        /*04e8*/ 	.short	0x010a
        /*04ea*/ 	.byte	0x3f
	.zero		1


	//   ....[69]....
        /*04ec*/ 	.word	0x000046c0
        /*04f0*/ 	.word	0x00000009
        /*04f4*/ 	.word	0x00000000
        /*04f8*/ 	.short	0x010a
        /*04fa*/ 	.byte	0x3f
	.zero		1


	//   ....[70]....
        /*04fc*/ 	.word	0x00004750
        /*0500*/ 	.word	0x00000006
        /*0504*/ 	.word	0x00000000
        /*0508*/ 	.short	0x010a
        /*050a*/ 	.byte	0x3f
	.zero		1


	//   ....[71]....
        /*050c*/ 	.word	0x000047e0
        /*0510*/ 	.word	0x00000009
        /*0514*/ 	.word	0x00000000
        /*0518*/ 	.short	0x010a
        /*051a*/ 	.byte	0x3f
	.zero		1


	//   ....[72]....
        /*051c*/ 	.word	0x00004870
        /*0520*/ 	.word	0x00000006
        /*0524*/ 	.word	0x00000000
        /*0528*/ 	.short	0x010a
        /*052a*/ 	.byte	0x3f
	.zero		1


	//   ....[73]....
        /*052c*/ 	.word	0x00004900
        /*0530*/ 	.word	0x00000009
        /*0534*/ 	.word	0x00000000
        /*0538*/ 	.short	0x010a
        /*053a*/ 	.byte	0x3f
	.zero		1


	//   ....[74]....
        /*053c*/ 	.word	0x00004990
        /*0540*/ 	.word	0x00000006
        /*0544*/ 	.word	0x00000000
        /*0548*/ 	.short	0x010a
        /*054a*/ 	.byte	0x3f
	.zero		1


	//   ....[75]....
        /*054c*/ 	.word	0x00004a20
        /*0550*/ 	.word	0x00000009
        /*0554*/ 	.word	0x00000000
        /*0558*/ 	.short	0x010a
        /*055a*/ 	.byte	0x3f
	.zero		1


	//   ....[76]....
        /*055c*/ 	.word	0x00004ab0
        /*0560*/ 	.word	0x00000006
        /*0564*/ 	.word	0x00000000
        /*0568*/ 	.short	0x010a
        /*056a*/ 	.byte	0x3f
	.zero		1


	//   ....[77]....
        /*056c*/ 	.word	0x00004b40
        /*0570*/ 	.word	0x00000009
        /*0574*/ 	.word	0x00000000
        /*0578*/ 	.short	0x010a
        /*057a*/ 	.byte	0x3f
	.zero		1


	//   ....[78]....
        /*057c*/ 	.word	0x00004bd0
        /*0580*/ 	.word	0x00000006
        /*0584*/ 	.word	0x00000000
        /*0588*/ 	.short	0x010a
        /*058a*/ 	.byte	0x3f
	.zero		1


	//   ....[79]....
        /*058c*/ 	.word	0x00004c60
        /*0590*/ 	.word	0x00000009
        /*0594*/ 	.word	0x00000000
        /*0598*/ 	.short	0x010a
        /*059a*/ 	.byte	0x3f
	.zero		1


	//   ....[80]....
        /*059c*/ 	.word	0x00004cf0
        /*05a0*/ 	.word	0x00000006
        /*05a4*/ 	.word	0x00000000
        /*05a8*/ 	.short	0x010a
        /*05aa*/ 	.byte	0x3f
	.zero		1


	//   ....[81]....
        /*05ac*/ 	.word	0x00004d80
        /*05b0*/ 	.word	0x00000009
        /*05b4*/ 	.word	0x00000000
        /*05b8*/ 	.short	0x010a
        /*05ba*/ 	.byte	0x3f
	.zero		1


	//   ....[82]....
        /*05bc*/ 	.word	0x00004e10
        /*05c0*/ 	.word	0x00000006
        /*05c4*/ 	.word	0x00000000
        /*05c8*/ 	.short	0x010a
        /*05ca*/ 	.byte	0x3f
	.zero		1


	//   ....[83]....
        /*05cc*/ 	.word	0x00004ea0
        /*05d0*/ 	.word	0x00000003
        /*05d4*/ 	.word	0x00000000
        /*05d8*/ 	.short	0x010a
        /*05da*/ 	.byte	0x3f
	.zero		1


	//   ....[84]....
        /*05dc*/ 	.word	0x00004f10
        /*05e0*/ 	.word	0x00000003
        /*05e4*/ 	.word	0xfffffff8
        /*05e8*/ 	.short	0x010a
        /*05ea*/ 	.byte	0x3f
	.zero		1


	//   ....[85]....
        /*05ec*/ 	.word	0x00004f60
        /*05f0*/ 	.word	0x00000003
        /*05f4*/ 	.word	0x00000000
        /*05f8*/ 	.short	0x010a
        /*05fa*/ 	.byte	0x3f
	.zero		1


	//   ....[86]....
        /*05fc*/ 	.word	0x00004fc0
        /*0600*/ 	.word	0x00000004
        /*0604*/ 	.word	0x00000000
        /*0608*/ 	.short	0x010a
        /*060a*/ 	.byte	0x3f
	.zero		1


	//   ....[87]....
        /*060c*/ 	.word	0x00005020
        /*0610*/ 	.word	0x00000003
        /*0614*/ 	.word	0x00000008
        /*0618*/ 	.short	0x010a
        /*061a*/ 	.byte	0x3f
	.zero		1


	//   ....[88]....
        /*061c*/ 	.word	0x000050f0
        /*0620*/ 	.word	0x0000000d
        /*0624*/ 	.word	0x000000b0
        /*0628*/ 	.short	0x010a
        /*062a*/ 	.byte	0x3f
	.zero		1


	//   ....[89]....
        /*062c*/ 	.word	0x000051c0
        /*0630*/ 	.word	0x00000007
        /*0634*/ 	.word	0x00000000
        /*0638*/ 	.short	0x010a
        /*063a*/ 	.byte	0x3f
	.zero		1


	//   ....[90]....
        /*063c*/ 	.word	0x00005210
        /*0640*/ 	.word	0x00000009
        /*0644*/ 	.word	0x00000000
        /*0648*/ 	.short	0x010a
        /*064a*/ 	.byte	0x3f
	.zero		1


	//   ....[91]....
        /*064c*/ 	.word	0x00005260
        /*0650*/ 	.word	0x00000006
        /*0654*/ 	.word	0x00000000
        /*0658*/ 	.short	0x010a
        /*065a*/ 	.byte	0x3f
	.zero		1


	//   ....[92]....
        /*065c*/ 	.word	0x000052b0
        /*0660*/ 	.word	0x00000009
        /*0664*/ 	.word	0x00000000
        /*0668*/ 	.short	0x010a
        /*066a*/ 	.byte	0x3f
	.zero		1


	//   ....[93]....
        /*066c*/ 	.word	0x00005300
        /*0670*/ 	.word	0x00000006
        /*0674*/ 	.word	0x00000000
        /*0678*/ 	.short	0x010a
        /*067a*/ 	.byte	0x3f
	.zero		1


	//   ....[94]....
        /*067c*/ 	.word	0x00005350
        /*0680*/ 	.word	0x00000009
        /*0684*/ 	.word	0x00000000
        /*0688*/ 	.short	0x010a
        /*068a*/ 	.byte	0x3f
	.zero		1


	//   ....[95]....
        /*068c*/ 	.word	0x000053a0
        /*0690*/ 	.word	0x00000006
        /*0694*/ 	.word	0x00000000
        /*0698*/ 	.short	0x010a
        /*069a*/ 	.byte	0x3f
	.zero		1


	//   ....[96]....
        /*069c*/ 	.word	0x000053f0
        /*06a0*/ 	.word	0x00000009
        /*06a4*/ 	.word	0x00000000
        /*06a8*/ 	.short	0x010a
        /*06aa*/ 	.byte	0x3f
	.zero		1


	//   ....[97]....
        /*06ac*/ 	.word	0x00005440
        /*06b0*/ 	.word	0x00000006
        /*06b4*/ 	.word	0x00000000
        /*06b8*/ 	.short	0x010a
        /*06ba*/ 	.byte	0x3f
	.zero		1


	//   ....[98]....
        /*06bc*/ 	.word	0x00005490
        /*06c0*/ 	.word	0x00000009
        /*06c4*/ 	.word	0x00000000
        /*06c8*/ 	.short	0x010a
        /*06ca*/ 	.byte	0x3f
	.zero		1


	//   ....[99]....
        /*06cc*/ 	.word	0x000054e0
        /*06d0*/ 	.word	0x00000006
        /*06d4*/ 	.word	0x00000000
        /*06d8*/ 	.short	0x010a
        /*06da*/ 	.byte	0x3f
	.zero		1


	//   ....[100]....
        /*06dc*/ 	.word	0x00005530
        /*06e0*/ 	.word	0x00000009
        /*06e4*/ 	.word	0x00000000
        /*06e8*/ 	.short	0x010a
        /*06ea*/ 	.byte	0x3f
	.zero		1


	//   ....[101]....
        /*06ec*/ 	.word	0x00005580
        /*06f0*/ 	.word	0x00000006
        /*06f4*/ 	.word	0x00000000
        /*06f8*/ 	.short	0x010a
        /*06fa*/ 	.byte	0x3f
	.zero		1


	//   ....[102]....
        /*06fc*/ 	.word	0x000055d0
        /*0700*/ 	.word	0x00000009
        /*0704*/ 	.word	0x00000000
        /*0708*/ 	.short	0x010a
        /*070a*/ 	.byte	0x3f
	.zero		1


	//   ....[103]....
        /*070c*/ 	.word	0x00005620
        /*0710*/ 	.word	0x00000006
        /*0714*/ 	.word	0x00000000
        /*0718*/ 	.short	0x010a
        /*071a*/ 	.byte	0x3f
	.zero		1


	//   ....[104]....
        /*071c*/ 	.word	0x00005670
        /*0720*/ 	.word	0x00000009
        /*0724*/ 	.word	0x00000000
        /*0728*/ 	.short	0x010a
        /*072a*/ 	.byte	0x3f
	.zero		1


	//   ....[105]....
        /*072c*/ 	.word	0x000056c0
        /*0730*/ 	.word	0x00000006
        /*0734*/ 	.word	0x00000000
        /*0738*/ 	.short	0x010a
        /*073a*/ 	.byte	0x3f
	.zero		1


	//   ....[106]....
        /*073c*/ 	.word	0x00005710
        /*0740*/ 	.word	0x00000009
        /*0744*/ 	.word	0x00000000
        /*0748*/ 	.short	0x010a
        /*074a*/ 	.byte	0x3f
	.zero		1


	//   ....[107]....
        /*074c*/ 	.word	0x00005760
        /*0750*/ 	.word	0x00000006
        /*0754*/ 	.word	0x00000000
        /*0758*/ 	.short	0x010a
        /*075a*/ 	.byte	0x3f
	.zero		1


	//   ....[108]....
        /*075c*/ 	.word	0x000057b0
        /*0760*/ 	.word	0x00000009
        /*0764*/ 	.word	0x00000000
        /*0768*/ 	.short	0x010a
        /*076a*/ 	.byte	0x3f
	.zero		1


	//   ....[109]....
        /*076c*/ 	.word	0x00005800
        /*0770*/ 	.word	0x00000006
        /*0774*/ 	.word	0x00000000
        /*0778*/ 	.short	0x010a
        /*077a*/ 	.byte	0x3f
	.zero		1


	//----- nvinfo : EIATTR_NUM_MBARRIERS
	.align		4
.L_35:
        /*077c*/ 	.byte	0x03, 0x38
        /*077e*/ 	.short	0x0032


	//----- nvinfo : EIATTR_EXIT_INSTR_OFFSETS
	.align		4
        /*0780*/ 	.byte	0x04, 0x1c
        /*0782*/ 	.short	(.L_37 - .L_36)


	//   ....[0]....
.L_36:
        /*0784*/ 	.word	0x00001430


	//   ....[1]....
        /*0788*/ 	.word	0x00001490


	//   ....[2]....
        /*078c*/ 	.word	0x000034f0


	//   ....[3]....
        /*0790*/ 	.word	0x00003520


	//   ....[4]....
        /*0794*/ 	.word	0x00004ef0


	//----- nvinfo : EIATTR_MAX_THREADS
	.align		4
.L_37:
        /*0798*/ 	.byte	0x04, 0x05
        /*079a*/ 	.short	(.L_39 - .L_38)
.L_38:
        /*079c*/ 	.word	0x00000180
        /*07a0*/ 	.word	0x00000001
        /*07a4*/ 	.word	0x00000001


	//----- nvinfo : EIATTR_CRS_STACK_SIZE
	.align		4
.L_39:
        /*07a8*/ 	.byte	0x04, 0x1e
        /*07aa*/ 	.short	(.L_41 - .L_40)
.L_40:
        /*07ac*/ 	.word	0x00000000


	//----- nvinfo : EIATTR_CBANK_PARAM_SIZE
	.align		4
.L_41:
        /*07b0*/ 	.byte	0x03, 0x19
        /*07b2*/ 	.short	0x0470


	//----- nvinfo : EIATTR_PARAM_CBANK
	.align		4
        /*07b4*/ 	.byte	0x04, 0x0a
        /*07b6*/ 	.short	(.L_43 - .L_42)
	.align		4
.L_42:
        /*07b8*/ 	.word	index@(.nv.constant0._ZN7cutlass13device_kernelINS_4gemm6kernel13GemmUniversalIN4cute5tupleIJiiiiEEENS1_10collective13CollectiveMmaINS1_34MainloopSm90TmaGmmaWarpSpecializedILi22ENS5_IJNS4_1CILi1EEESB_SB_EEENS1_32KernelTmaWarpSpecializedPingpongEEENS5_IJNSA_ILi64EEENSA_ILi16EEESF_EEENS_10bfloat16_tENS5_IJlSB_lEEESI_SJ_NS4_8TiledMMAINS4_8MMA_AtomIJNS4_4SM904GMMA27MMA_64x16x16_F32BF16BF16_SSILNSN_5MajorE0ELSP_0ELNSN_7ScaleInE1ELSQ_1EEEEEENS4_6LayoutISC_NS5_IJNSA_ILi0EEESU_SU_EEEEENS5_IJNS4_10UnderscoreESX_SX_EEEEENS4_13SM90_TMA_LOADENS4_14ComposedLayoutINS4_7SwizzleILi3ELi4ELi3EEENS4_18smem_ptr_flag_bitsILi16EEENST_INS5_IJNSA_ILi8EEESF_EEENS5_IJSF_SB_EEEEEEEvNS4_8identityES10_S1A_vS1B_EENS_8epilogue10collective6detail29Sm90TmaWarpSpecializedAdapterINS1E_15DefaultEpilogueISI_SJ_SJ_NS1D_6thread17LinearCombinationISI_Li1EffLNS1I_9ScaleType4KindE0ELNS_15FloatRoundStyleE2ESI_EENS1_15EpilogueDefaultEEEEEvvEEEEvNT_6ParamsE)
        /*07bc*/ 	.short	0x0210
        /*07be*/ 	.short	0x0470


	//----- nvinfo : EIATTR_SW_WAR
	.align		4
.L_43:
        /*07c0*/ 	.byte	0x04, 0x36
        /*07c2*/ 	.short	(.L_45 - .L_44)
.L_44:
        /*07c4*/ 	.word	0x00000008
.L_45:


//--------------------- .nv.callgraph             --------------------------
	.section	.nv.callgraph,"",@"SHT_CUDA_CALLGRAPH"
	.align	4
	.sectionentsize	8
	.align		4
        /*0000*/ 	.word	0x00000000
	.align		4
        /*0004*/ 	.word	0xffffffff
	.align		4
        /*0008*/ 	.word	index@(_ZN7cutlass13device_kernelINS_4gemm6kernel13GemmUniversalIN4cute5tupleIJiiiiEEENS1_10collective13CollectiveMmaINS1_34MainloopSm90TmaGmmaWarpSpecializedILi22ENS5_IJNS4_1CILi1EEESB_SB_EEENS1_32KernelTmaWarpSpecializedPingpongEEENS5_IJNSA_ILi64EEENSA_ILi16EEESF_EEENS_10bfloat16_tENS5_IJlSB_lEEESI_SJ_NS4_8TiledMMAINS4_8MMA_AtomIJNS4_4SM904GMMA27MMA_64x16x16_F32BF16BF16_SSILNSN_5MajorE0ELSP_0ELNSN_7ScaleInE1ELSQ_1EEEEEENS4_6LayoutISC_NS5_IJNSA_ILi0EEESU_SU_EEEEENS5_IJNS4_10UnderscoreESX_SX_EEEEENS4_13SM90_TMA_LOADENS4_14ComposedLayoutINS4_7SwizzleILi3ELi4ELi3EEENS4_18smem_ptr_flag_bitsILi16EEENST_INS5_IJNSA_ILi8EEESF_EEENS5_IJSF_SB_EEEEEEEvNS4_8identityES10_S1A_vS1B_EENS_8epilogue10collective6detail29Sm90TmaWarpSpecializedAdapterINS1E_15DefaultEpilogueISI_SJ_SJ_NS1D_6thread17LinearCombinationISI_Li1EffLNS1I_9ScaleType4KindE0ELNS_15FloatRoundStyleE2ESI_EENS1_15EpilogueDefaultEEEEEvvEEEEvNT_6ParamsE)
	.align		4
        /*000c*/ 	.word	index@(__assertfail)
	.align		4
        /*0010*/ 	.word	0x00000000
	.align		4
        /*0014*/ 	.word	0xfffffffe
	.align		4
        /*0018*/ 	.word	0x00000000
	.align		4
        /*001c*/ 	.word	0xfffffffd
	.align		4
        /*0020*/ 	.word	0x00000000
	.align		4
        /*0024*/ 	.word	0xfffffffc


//--------------------- .nv.constant4             --------------------------
	.section	.nv.constant4,"a",@progbits
	.align	8
	.align		8
.nv.constant4:
        /*0000*/ 	.dword	__assertfail
	.align		8
        /*0008*/ 	.dword	__unnamed_1
	.align		8
        /*0010*/ 	.dword	_ZN39_INTERNAL_648b1cd0_4_k_cu_6fddae89_59524cuda3std3__45__cpo5beginE
	.align		8
        /*0018*/ 	.dword	_ZN39_INTERNAL_648b1cd0_4_k_cu_6fddae89_59524cuda3std3__45__cpo3endE
	.align		8
        /*0020*/ 	.dword	_ZN39_INTERNAL_648b1cd0_4_k_cu_6fddae89_59524cuda3std3__45__cpo6cbeginE
	.align		8
        /*0028*/ 	.dword	_ZN39_INTERNAL_648b1cd0_4_k_cu_6fddae89_59524cuda3std3__45__cpo4cendE
	.align		8
        /*0030*/ 	.dword	_ZN39_INTERNAL_648b1cd0_4_k_cu_6fddae89_59524cuda3std3__441_GLOBAL__N__648b1cd0_4_k_cu_6fddae89_59526ignoreE
	.align		8
        /*0038*/ 	.dword	_ZN39_INTERNAL_648b1cd0_4_k_cu_6fddae89_59524cuda3std3__419piecewise_constructE
	.align		8
        /*0040*/ 	.dword	_ZN39_INTERNAL_648b1cd0_4_k_cu_6fddae89_59524cuda3std3__48in_placeE
	.align		8
        /*0048*/ 	.dword	_ZN39_INTERNAL_648b1cd0_4_k_cu_6fddae89_59524cuda3std6ranges3__45__cpo4swapE
	.align		8
        /*0050*/ 	.dword	_ZN39_INTERNAL_648b1cd0_4_k_cu_6fddae89_59524cuda3std6ranges3__45__cpo9iter_moveE
	.align		8
        /*0058*/ 	.dword	_ZN39_INTERNAL_648b1cd0_4_k_cu_6fddae89_59524cute7productE
	.align		8
        /*0060*/ 	.dword	_ZN39_INTERNAL_648b1cd0_4_k_cu_6fddae89_59524cute1_E
	.align		8
        /*0068*/ 	.dword	$str$22
	.align		8
        /*0070*/ 	.dword	$str$23


//--------------------- .text._ZN7cutlass13device_kernelINS_4gemm6kernel13GemmUniversalIN4cute5tupleIJiiiiEEENS1_10collective13CollectiveMmaINS1_34MainloopSm90TmaGmmaWarpSpecializedILi22ENS5_IJNS4_1CILi1EEESB_SB_EEENS1_32KernelTmaWarpSpecializedPingpongEEENS5_IJNSA_ILi64EEENSA_ILi16EEESF_EEENS_10bfloat16_tENS5_IJlSB_lEEESI_SJ_NS4_8TiledMMAINS4_8MMA_AtomIJNS4_4SM904GMMA27MMA_64x16x16_F32BF16BF16_SSILNSN_5MajorE0ELSP_0ELNSN_7ScaleInE1ELSQ_1EEEEEENS4_6LayoutISC_NS5_IJNSA_ILi0EEESU_SU_EEEEENS5_IJNS4_10UnderscoreESX_SX_EEEEENS4_13SM90_TMA_LOADENS4_14ComposedLayoutINS4_7SwizzleILi3ELi4ELi3EEENS4_18smem_ptr_flag_bitsILi16EEENST_INS5_IJNSA_ILi8EEESF_EEENS5_IJSF_SB_EEEEEEEvNS4_8identityES10_S1A_vS1B_EENS_8epilogue10collective6detail29Sm90TmaWarpSpecializedAdapterINS1E_15DefaultEpilogueISI_SJ_SJ_NS1D_6thread17LinearCombinationISI_Li1EffLNS1I_9ScaleType4KindE0ELNS_15FloatRoundStyleE2ESI_EENS1_15EpilogueDefaultEEEEEvvEEEEvNT_6ParamsE --------------------------
	.section	.text._ZN7cutlass13device_kernelINS_4gemm6kernel13GemmUniversalIN4cute5tupleIJiiiiEEENS1_10collective13CollectiveMmaINS1_34MainloopSm90TmaGmmaWarpSpecializedILi22ENS5_IJNS4_1CILi1EEESB_SB_EEENS1_32KernelTmaWarpSpecializedPingpongEEENS5_IJNSA_ILi64EEENSA_ILi16EEESF_EEENS_10bfloat16_tENS5_IJlSB_lEEESI_SJ_NS4_8TiledMMAINS4_8MMA_AtomIJNS4_4SM904GMMA27MMA_64x16x16_F32BF16BF16_SSILNSN_5MajorE0ELSP_0ELNSN_7ScaleInE1ELSQ_1EEEEEENS4_6LayoutISC_NS5_IJNSA_ILi0EEESU_SU_EEEEENS5_IJNS4_10UnderscoreESX_SX_EEEEENS4_13SM90_TMA_LOADENS4_14ComposedLayoutINS4_7SwizzleILi3ELi4ELi3EEENS4_18smem_ptr_flag_bitsILi16EEENST_INS5_IJNSA_ILi8EEESF_EEENS5_IJSF_SB_EEEEEEEvNS4_8identityES10_S1A_vS1B_EENS_8epilogue10collective6detail29Sm90TmaWarpSpecializedAdapterINS1E_15DefaultEpilogueISI_SJ_SJ_NS1D_6thread17LinearCombinationISI_Li1EffLNS1I_9ScaleType4KindE0ELNS_15FloatRoundStyleE2ESI_EENS1_15EpilogueDefaultEEEEEvvEEEEvNT_6ParamsE,"ax",@progbits
	.align	128
.text._ZN7cutlass13device_kernelINS_4gemm6kernel13GemmUniversalIN4cute5tupleIJiiiiEEENS1_10collective13CollectiveMmaINS1_34MainloopSm90TmaGmmaWarpSpecializedILi22ENS5_IJNS4_1CILi1EEESB_SB_EEENS1_32KernelTmaWarpSpecializedPingpongEEENS5_IJNSA_ILi64EEENSA_ILi16EEESF_EEENS_10bfloat16_tENS5_IJlSB_lEEESI_SJ_NS4_8TiledMMAINS4_8MMA_AtomIJNS4_4SM904GMMA27MMA_64x16x16_F32BF16BF16_SSILNSN_5MajorE0ELSP_0ELNSN_7ScaleInE1ELSQ_1EEEEEENS4_6LayoutISC_NS5_IJNSA_ILi0EEESU_SU_EEEEENS5_IJNS4_10UnderscoreESX_SX_EEEEENS4_13SM90_TMA_LOADENS4_14ComposedLayoutINS4_7SwizzleILi3ELi4ELi3EEENS4_18smem_ptr_flag_bitsILi16EEENST_INS5_IJNSA_ILi8EEESF_EEENS5_IJSF_SB_EEEEEEEvNS4_8identityES10_S1A_vS1B_EENS_8epilogue10collective6detail29Sm90TmaWarpSpecializedAdapterINS1E_15DefaultEpilogueISI_SJ_SJ_NS1D_6thread17LinearCombinationISI_Li1EffLNS1I_9ScaleType4KindE0ELNS_15FloatRoundStyleE2ESI_EENS1_15EpilogueDefaultEEEEEvvEEEEvNT_6ParamsE:
        .type           _ZN7cutlass13device_kernelINS_4gemm6kernel13GemmUniversalIN4cute5tupleIJiiiiEEENS1_10collective13CollectiveMmaINS1_34MainloopSm90TmaGmmaWarpSpecializedILi22ENS5_IJNS4_1CILi1EEESB_SB_EEENS1_32KernelTmaWarpSpecializedPingpongEEENS5_IJNSA_ILi64EEENSA_ILi16EEESF_EEENS_10bfloat16_tENS5_IJlSB_lEEESI_SJ_NS4_8TiledMMAINS4_8MMA_AtomIJNS4_4SM904GMMA27MMA_64x16x16_F32BF16BF16_SSILNSN_5MajorE0ELSP_0ELNSN_7ScaleInE1ELSQ_1EEEEEENS4_6LayoutISC_NS5_IJNSA_ILi0EEESU_SU_EEEEENS5_IJNS4_10UnderscoreESX_SX_EEEEENS4_13SM90_TMA_LOADENS4_14ComposedLayoutINS4_7SwizzleILi3ELi4ELi3EEENS4_18smem_ptr_flag_bitsILi16EEENST_INS5_IJNSA_ILi8EEESF_EEENS5_IJSF_SB_EEEEEEEvNS4_8identityES10_S1A_vS1B_EENS_8epilogue10collective6detail29Sm90TmaWarpSpecializedAdapterINS1E_15DefaultEpilogueISI_SJ_SJ_NS1D_6thread17LinearCombinationISI_Li1EffLNS1I_9ScaleType4KindE0ELNS_15FloatRoundStyleE2ESI_EENS1_15EpilogueDefaultEEEEEvvEEEEvNT_6ParamsE,@function
        .size           _ZN7cutlass13device_kernelINS_4gemm6kernel13GemmUniversalIN4cute5tupleIJiiiiEEENS1_10collective13CollectiveMmaINS1_34MainloopSm90TmaGmmaWarpSpecializedILi22ENS5_IJNS4_1CILi1EEESB_SB_EEENS1_32KernelTmaWarpSpecializedPingpongEEENS5_IJNSA_ILi64EEENSA_ILi16EEESF_EEENS_10bfloat16_tENS5_IJlSB_lEEESI_SJ_NS4_8TiledMMAINS4_8MMA_AtomIJNS4_4SM904GMMA27MMA_64x16x16_F32BF16BF16_SSILNSN_5MajorE0ELSP_0ELNSN_7ScaleInE1ELSQ_1EEEEEENS4_6LayoutISC_NS5_IJNSA_ILi0EEESU_SU_EEEEENS5_IJNS4_10UnderscoreESX_SX_EEEEENS4_13SM90_TMA_LOADENS4_14ComposedLayoutINS4_7SwizzleILi3ELi4ELi3EEENS4_18smem_ptr_flag_bitsILi16EEENST_INS5_IJNSA_ILi8EEESF_EEENS5_IJSF_SB_EEEEEEEvNS4_8identityES10_S1A_vS1B_EENS_8epilogue10collective6detail29Sm90TmaWarpSpecializedAdapterINS1E_15DefaultEpilogueISI_SJ_SJ_NS1D_6thread17LinearCombinationISI_Li1EffLNS1I_9ScaleType4KindE0ELNS_15FloatRoundStyleE2ESI_EENS1_15EpilogueDefaultEEEEEvvEEEEvNT_6ParamsE,(.L_x_122 - _ZN7cutlass13device_kernelINS_4gemm6kernel13GemmUniversalIN4cute5tupleIJiiiiEEENS1_10collective13CollectiveMmaINS1_34MainloopSm90TmaGmmaWarpSpecializedILi22ENS5_IJNS4_1CILi1EEESB_SB_EEENS1_32KernelTmaWarpSpecializedPingpongEEENS5_IJNSA_ILi64EEENSA_ILi16EEESF_EEENS_10bfloat16_tENS5_IJlSB_lEEESI_SJ_NS4_8TiledMMAINS4_8MMA_AtomIJNS4_4SM904GMMA27MMA_64x16x16_F32BF16BF16_SSILNSN_5MajorE0ELSP_0ELNSN_7ScaleInE1ELSQ_1EEEEEENS4_6LayoutISC_NS5_IJNSA_ILi0EEESU_SU_EEEEENS5_IJNS4_10UnderscoreESX_SX_EEEEENS4_13SM90_TMA_LOADENS4_14ComposedLayoutINS4_7SwizzleILi3ELi4ELi3EEENS4_18smem_ptr_flag_bitsILi16EEENST_INS5_IJNSA_ILi8EEESF_EEENS5_IJSF_SB_EEEEEEEvNS4_8identityES10_S1A_vS1B_EENS_8epilogue10collective6detail29Sm90TmaWarpSpecializedAdapterINS1E_15DefaultEpilogueISI_SJ_SJ_NS1D_6thread17LinearCombinationISI_Li1EffLNS1I_9ScaleType4KindE0ELNS_15FloatRoundStyleE2ESI_EENS1_15EpilogueDefaultEEEEEvvEEEEvNT_6ParamsE)
        .other          _ZN7cutlass13device_kernelINS_4gemm6kernel13GemmUniversalIN4cute5tupleIJiiiiEEENS1_10collective13CollectiveMmaINS1_34MainloopSm90TmaGmmaWarpSpecializedILi22ENS5_IJNS4_1CILi1EEESB_SB_EEENS1_32KernelTmaWarpSpecializedPingpongEEENS5_IJNSA_ILi64EEENSA_ILi16EEESF_EEENS_10bfloat16_tENS5_IJlSB_lEEESI_SJ_NS4_8TiledMMAINS4_8MMA_AtomIJNS4_4SM904GMMA27MMA_64x16x16_F32BF16BF16_SSILNSN_5MajorE0ELSP_0ELNSN_7ScaleInE1ELSQ_1EEEEEENS4_6LayoutISC_NS5_IJNSA_ILi0EEESU_SU_EEEEENS5_IJNS4_10UnderscoreESX_SX_EEEEENS4_13SM90_TMA_LOADENS4_14ComposedLayoutINS4_7SwizzleILi3ELi4ELi3EEENS4_18smem_ptr_flag_bitsILi16EEENST_INS5_IJNSA_ILi8EEESF_EEENS5_IJSF_SB_EEEEEEEvNS4_8identityES10_S1A_vS1B_EENS_8epilogue10collective6detail29Sm90TmaWarpSpecializedAdapterINS1E_15DefaultEpilogueISI_SJ_SJ_NS1D_6thread17LinearCombinationISI_Li1EffLNS1I_9ScaleType4KindE0ELNS_15FloatRoundStyleE2ESI_EENS1_15EpilogueDefaultEEEEEvvEEEEvNT_6ParamsE,@"STO_CUDA_ENTRY STV_DEFAULT"
_ZN7cutlass13device_kernelINS_4gemm6kernel13GemmUniversalIN4cute5tupleIJiiiiEEENS1_10collective13CollectiveMmaINS1_34MainloopSm90TmaGmmaWarpSpecializedILi22ENS5_IJNS4_1CILi1EEESB_SB_EEENS1_32KernelTmaWarpSpecializedPingpongEEENS5_IJNSA_ILi64EEENSA_ILi16EEESF_EEENS_10bfloat16_tENS5_IJlSB_lEEESI_SJ_NS4_8TiledMMAINS4_8MMA_AtomIJNS4_4SM904GMMA27MMA_64x16x16_F32BF16BF16_SSILNSN_5MajorE0ELSP_0ELNSN_7ScaleInE1ELSQ_1EEEEEENS4_6LayoutISC_NS5_IJNSA_ILi0EEESU_SU_EEEEENS5_IJNS4_10UnderscoreESX_SX_EEEEENS4_13SM90_TMA_LOADENS4_14ComposedLayoutINS4_7SwizzleILi3ELi4ELi3EEENS4_18smem_ptr_flag_bitsILi16EEENST_INS5_IJNSA_ILi8EEESF_EEENS5_IJSF_SB_EEEEEEEvNS4_8identityES10_S1A_vS1B_EENS_8epilogue10collective6detail29Sm90TmaWarpSpecializedAdapterINS1E_15DefaultEpilogueISI_SJ_SJ_NS1D_6thread17LinearCombinationISI_Li1EffLNS1I_9ScaleType4KindE0ELNS_15FloatRoundStyleE2ESI_EENS1_15EpilogueDefaultEEEEEvvEEEEvNT_6ParamsE:
[----:B------:R-:W0:Y:S01]  /*0000*/  LDC R1, c[0x0][0x28] ;  /* 0x00000a00ff017b82 */ /* 0x000e220000000800 */
[----:B------:R-:W1:Y:S01]  /*0010*/  S2R R4, SR_TID.X ;  /* 0x0000000000047919 */ /* 0x000e620000002100 */
[----:B------:R-:W-:Y:S01]  /*0020*/  ELECT P0, URZ, PT ;  /* 0x00000000003f782f */ /* 0x000fe20003800000 */
[----:B------:R-:W-:Y:S01]  /*0030*/  BSSY B0, `(.L_x_0) ;  /* 0x000000f000007945 */ /* 0x000fe20003800000 */
[--C-:B-1----:R-:W-:Y:S02]  /*0040*/  SHF.R.U32.HI R0, RZ, 0x5, R4.reuse ;  /* 0x00000005ff007819 */ /* 0x102fe40000011604 */
[----:B------:R-:W-:-:S03]  /*0050*/  SHF.R.U32.HI R5, RZ, 0x7, R4 ;  /* 0x00000007ff057819 */ /* 0x000fc60000011604 */
[----:B------:R-:W1:Y:S04]  /*0060*/  SHFL.IDX PT, R2, R0, RZ, 0x1f ;  /* 0x00001fff00027589 */ /* 0x000e6800000e0000 */
[----:B------:R2:W3:Y:S01]  /*0070*/  SHFL.IDX PT, R8, R5, RZ, 0x1f ;  /* 0x00001fff05087589 */ /* 0x0004e200000e0000 */
[----:B-1----:R-:W-:-:S13]  /*0080*/  ISETP.NE.OR P0, PT, R2, RZ, !P0 ;  /* 0x000000ff0200720c */ /* 0x002fda0004705670 */
[----:B0-23--:R-:W-:Y:S05]  /*0090*/  @P0 BRA `(.L_x_1) ;  /* 0x0000000000200947 */ /* 0x00dfea0003800000 */
[----:B------:R-:W-:Y:S02]  /*00a0*/  ULDC.64 UR4, c[0x0][0x198] ;  /* 0x0000660000047ab9 */ /* 0x000fe40000000a00 */
[----:B------:R-:W-:Y:S02]  /*00b0*/  UIADD3 UR6, UP0, UR4, 0xf0, URZ ;  /* 0x000000f004067890 */ /* 0x000fe4000ff1e03f */
[----:B------:R-:W-:Y:S02]  /*00c0*/  UIADD3 UR4, UP1, UR4, 0x1f0, URZ ;  /* 0x000001f004047890 */ /* 0x000fe4000ff3e03f */
[----:B------:R-:W-:Y:S02]  /*00d0*/  UIADD3.X UR7, URZ, UR5, URZ, UP0, !UPT ;  /* 0x000000053f077290 */ /* 0x000fe400087fe43f */
[----:B------:R-:W-:-:S07]  /*00e0*/  UIADD3.X UR5, URZ, UR5, URZ, UP1, !UPT ;  /* 0x000000053f057290 */ /* 0x000fce0008ffe43f */
[----:B------:R0:W-:Y:S02]  /*00f0*/  UTMACCTL.PF [UR6] ;  /* 0x00000000060079b9 */ /* 0x0001e40008040000 */
[----:B------:R0:W-:Y:S02]  /*0100*/  UTMACCTL.PF [UR4] ;  /* 0x00000000040079b9 */ /* 0x0001e40008040000 */
[----:B0-----:R-:W-:Y:S01]  /*0110*/  NOP ;  /* 0x0000000000007918 */ /* 0x001fe20000000000 */
.L_x_1:
[----:B------:R-:W-:Y:S05]  /*0120*/  BSYNC B0 ;  /* 0x0000000000007941 */ /* 0x000fea0003800000 */
.L_x_0:
[----:B------:R-:W0:Y:S02]  /*0130*/  SHFL.IDX PT, R3, R0, RZ, 0x1f ;  /* 0x00001fff00037589 */ /* 0x000e2400000e0000 */
[----:B0-----:R-:W-:-:S13]  /*0140*/  ISETP.NE.AND P0, PT, R3, RZ, PT ;  /* 0x000000ff0300720c */ /* 0x001fda0003f05270 */
[----:B------:R-:W-:Y:S05]  /*0150*/  @P0 BRA `(.L_x_2) ;  /* 0x0000000000f40947 */ /* 0x000fea0003800000 */
[----:B------:R-:W-:Y:S01]  /*0160*/  ELECT P0, URZ, PT ;  /* 0x00000000003f782f */ /* 0x000fe20003800000 */
[----:B------:R-:W-:-:S12]  /*0170*/  BSSY B0, `(.L_x_2) ;  /* 0x000003b000007945 */ /* 0x000fd80003800000 */
[----:B------:R-:W-:Y:S05]  /*0180*/  @!P0 BRA `(.L_x_3) ;  /* 0x0000000000e48947 */ /* 0x000fea0003800000 */
[----:B------:R-:W0:Y:S01]  /*0190*/  S2UR UR8, SR_CgaCtaId ;  /* 0x00000000000879c3 */ /* 0x000e220000008800 */
[----:B------:R-:W-:Y:S01]  /*01a0*/  UMOV UR4, 0x400 ;  /* 0x0000040000047882 */ /* 0x000fe20000000000 */
[----:B------:R-:W-:Y:S01]  /*01b0*/  UMOV UR5, 0x1 ;  /* 0x0000000100057882 */ /* 0x000fe20000000000 */
[----:B------:R-:W-:Y:S02]  /*01c0*/  UMOV UR6, 0x80 ;  /* 0x0000008000067882 */ /* 0x000fe40000000000 */
[----:B------:R-:W-:-:S04]  /*01d0*/  UIADD3 UR6, -UR6, 0x100000, URZ ;  /* 0x0010000006067890 */ /* 0x000fc8000fffe13f */
[----:B------:R-:W-:Y:S02]  /*01e0*/  USHF.L.U32 UR7, UR6, 0xb, URZ ;  /* 0x0000000b06077899 */ /* 0x000fe4000800063f */
[----:B------:R-:W-:Y:S02]  /*01f0*/  USHF.L.U32 UR6, UR6, 0x1, URZ ;  /* 0x0000000106067899 */ /* 0x000fe4000800063f */
[----:B0-----:R-:W-:Y:S02]  /*0200*/  ULEA UR8, UR8, UR4, 0x18 ;  /* 0x0000000408087291 */ /* 0x001fe4000f8ec03f */
[----:B------:R-:W-:-:S04]  /*0210*/  UIADD3 UR4, -UR5, 0x100000, URZ ;  /* 0x0010000005047890 */ /* 0x000fc8000fffe13f */
[----:B------:R-:W-:Y:S02]  /*0220*/  USHF.L.U32 UR5, UR4, 0xb, URZ ;  /* 0x0000000b04057899 */ /* 0x000fe4000800063f */
[----:B------:R-:W-:Y:S01]  /*0230*/  USHF.L.U32 UR4, UR4, 0x1, URZ ;  /* 0x0000000104047899 */ /* 0x000fe2000800063f */
[----:B------:R-:W0:Y:S11]  /*0240*/  FENCE.VIEW.ASYNC.S ;  /* 0x00000000000073c6 */ /* 0x000e360000000000 */
[----:B0-----:R0:W1:Y:S01]  /*0250*/  SYNCS.EXCH.64 URZ, [UR8], UR4 ;  /* 0x00000004083f75b2 */ /* 0x0010620008000100 */
[----:B------:R0:W2:Y:S01]  /*0260*/  SYNCS.EXCH.64 URZ, [UR8+0xb0], UR6 ;  /* 0x0000b006083f75b2 */ /* 0x0000a20008000100 */
[----:B------:R0:W3:Y:S01]  /*0270*/  SYNCS.EXCH.64 URZ, [UR8+0x8], UR4 ;  /* 0x00000804083f75b2 */ /* 0x0000e20008000100 */
[----:B------:R0:W4:Y:S01]  /*0280*/  SYNCS.EXCH.64 URZ, [UR8+0xb8], UR6 ;  /* 0x0000b806083f75b2 */ /* 0x0001220008000100 */
[----:B------:R0:W0:Y:S01]  /*0290*/  SYNCS.EXCH.64 URZ, [UR8+0x10], UR4 ;  /* 0x00001004083f75b2 */ /* 0x0000220008000100 */
        /* <DEDUP_REMOVED lines=39> */
[----:B-1234-:R-:W-:Y:S01]  /*0510*/  NOP ;  /* 0x0000000000007918 */ /* 0x01efe20000000000 */
.L_x_3:
[----:B0-----:R-:W-:Y:S05]  /*0520*/  BSYNC B0 ;  /* 0x0000000000007941 */ /* 0x001fea0003800000 */
.L_x_2:
[----:B------:R-:W0:Y:S01]  /*0530*/  SHFL.IDX PT, R6, R0, RZ, 0x1f ;  /* 0x00001fff00067589 */ /* 0x000e2200000e0000 */
[----:B------:R-:W-:Y:S01]  /*0540*/  ELECT P0, URZ, PT ;  /* 0x00000000003f782f */ /* 0x000fe20003800000 */
[----:B------:R-:W-:Y:S01]  /*0550*/  NOP ;  /* 0x0000000000007918 */ /* 0x000fe20000000000 */
[----:B------:R-:W-:Y:S01]  /*0560*/  ELECT P1, URZ, PT ;  /* 0x00000000003f782f */ /* 0x000fe20003820000 */
[----:B------:R-:W1:Y:S01]  /*0570*/  SHFL.IDX PT, R3, R0, RZ, 0x1f ;  /* 0x00001fff00037589 */ /* 0x000e6200000e0000 */
[----:B------:R-:W-:Y:S01]  /*0580*/  UMOV UR4, 0x20 ;  /* 0x0000002000047882 */ /* 0x000fe20000000000 */
[----:B------:R-:W-:Y:S01]  /*0590*/  UMOV UR11, 0x80 ;  /* 0x00000080000b7882 */ /* 0x000fe20000000000 */
[----:B------:R-:W-:Y:S01]  /*05a0*/  NOP ;  /* 0x0000000000007918 */ /* 0x000fe20000000000 */
[----:B------:R-:W2:Y:S01]  /*05b0*/  SHFL.IDX PT, R5, R5, RZ, 0x1f ;  /* 0x00001fff05057589 */ /* 0x000ea200000e0000 */
[C---:B------:R-:W-:Y:S01]  /*05c0*/  VIADD R31, R8.reuse, 0xffffffff ;  /* 0xffffffff081f7836 */ /* 0x040fe20000000000 */
[----:B------:R-:W-:Y:S01]  /*05d0*/  ULDC.64 UR50, c[0x0][0x208] ;  /* 0x0000820000327ab9 */ /* 0x000fe20000000a00 */
[----:B------:R-:W-:-:S03]  /*05e0*/  ISETP.NE.AND P2, PT, R8, RZ, PT ;  /* 0x000000ff0800720c */ /* 0x000fc60003f45270 */
[----:B------:R-:W-:Y:S02]  /*05f0*/  ISETP.GE.U32.AND P3, PT, R31, 0x2, PT ;  /* 0x000000021f00780c */ /* 0x000fe40003f66070 */
[----:B0-----:R-:W-:Y:S02]  /*0600*/  ISETP.NE.OR P0, PT, R6, RZ, !P0 ;  /* 0x000000ff0600720c */ /* 0x001fe40004705670 */
[----:B-1----:R-:W-:Y:S02]  /*0610*/  ISETP.NE.OR P1, PT, R3, RZ, !P1 ;  /* 0x000000ff0300720c */ /* 0x002fe40004f25670 */
[----:B------:R-:W-:Y:S02]  /*0620*/  SHF.R.S32.HI R3, RZ, 0x1f, R2 ;  /* 0x0000001fff037819 */ /* 0x000fe40000011402 */
[----:B--2---:R-:W-:Y:S02]  /*0630*/  R2UR UR45, R5 ;  /* 0x00000000052d72ca */ /* 0x004fe400000e0000 */
[----:B------:R-:W-:-:S05]  /*0640*/  LEA.HI R3, R3, R2, RZ, 0x2 ;  /* 0x0000000203037211 */ /* 0x000fca00078f10ff */
[----:B------:R-:W-:Y:S01]  /*0650*/  VOTEU.ALL UP0, P0 ;  /* 0x00000000003f7886 */ /* 0x000fe20000000000 */
[----:B------:R-:W-:Y:S01]  /*0660*/  LOP3.LUT R3, R3, 0xfffffffc, RZ, 0xc0, !PT ;  /* 0xfffffffc03037812 */ /* 0x000fe200078ec0ff */
[----:B------:R-:W-:-:S03]  /*0670*/  VOTEU.ALL UP1, P1 ;  /* 0x00000000003f7886 */ /* 0x000fc60000820000 */
[----:B------:R-:W0:Y:S01]  /*0680*/  @!UP0 S2UR UR7, SR_CgaCtaId ;  /* 0x00000000000789c3 */ /* 0x000e220000008800 */
[----:B------:R-:W-:Y:S01]  /*0690*/  @!UP0 UMOV UR6, 0x400 ;  /* 0x0000040000068882 */ /* 0x000fe20000000000 */
[----:B------:R-:W-:-:S04]  /*06a0*/  @!UP0 UIADD3 UR4, -UR4, 0x100000, URZ ;  /* 0x0010000004048890 */ /* 0x000fc8000fffe13f */
[----:B------:R-:W-:Y:S02]  /*06b0*/  @!UP0 USHF.L.U32 UR5, UR4, 0xb, URZ ;  /* 0x0000000b04058899 */ /* 0x000fe4000800063f */
[----:B------:R-:W-:Y:S01]  /*06c0*/  @!UP0 USHF.L.U32 UR4, UR4, 0x1, URZ ;  /* 0x0000000104048899 */ /* 0x000fe2000800063f */
[----:B------:R-:W-:Y:S01]  /*06d0*/  IMAD.IADD R0, R2, 0x1, -R3 ;  /* 0x0000000102007824 */ /* 0x000fe200078e0a03 */
[----:B------:R-:W-:Y:S01]  /*06e0*/  @!UP1 UMOV UR9, 0x400 ;  /* 0x0000040000099882 */ /* 0x000fe20000000000 */
[----:B------:R-:W-:Y:S01]  /*06f0*/  VOTEU.ALL UP2, P1 ;  /* 0x00000000003f7886 */ /* 0x000fe20000840000 */
[----:B------:R-:W-:Y:S01]  /*0700*/  VOTEU.ALL UP3, P1 ;  /* 0x00000000003f7886 */ /* 0x000fe20000860000 */
[----:B------:R-:W-:Y:S01]  /*0710*/  VOTEU.ALL UP4, P1 ;  /* 0x00000000003f7886 */ /* 0x000fe20000880000 */
[----:B------:R-:W1:Y:S01]  /*0720*/  @!UP1 S2UR UR10, SR_CgaCtaId ;  /* 0x00000000000a99c3 */ /* 0x000e620000008800 */
[----:B------:R-:W-:Y:S01]  /*0730*/  VOTEU.ALL UP5, P1 ;  /* 0x00000000003f7886 */ /* 0x000fe200008a0000 */
[----:B------:R-:W-:-:S04]  /*0740*/  SHF.R.S32.HI R3, RZ, 0x1f, R4 ;  /* 0x0000001fff037819 */ /* 0x000fc80000011404 */
[----:B------:R-:W-:-:S04]  /*0750*/  LEA.HI R3, R3, R4, RZ, 0x7 ;  /* 0x0000000403037211 */ /* 0x000fc800078f38ff */
[----:B------:R-:W-:-:S05]  /*0760*/  LOP3.LUT R3, R3, 0xffffff80, RZ, 0xc0, !PT ;  /* 0xffffff8003037812 */ /* 0x000fca00078ec0ff */
[----:B------:R-:W-:Y:S01]  /*0770*/  IMAD.IADD R3, R4, 0x1, -R3 ;  /* 0x0000000104037824 */ /* 0x000fe200078e0a03 */
[----:B0-----:R-:W-:Y:S02]  /*0780*/  @!UP0 ULEA UR8, UR7, UR6, 0x18 ;  /* 0x0000000607088291 */ /* 0x001fe4000f8ec03f */
[----:B------:R-:W-:-:S04]  /*0790*/  @!UP1 UIADD3 UR6, -UR11, 0x100000, URZ ;  /* 0x001000000b069890 */ /* 0x000fc8000fffe13f */
[----:B------:R-:W-:Y:S02]  /*07a0*/  @!UP1 USHF.L.U32 UR7, UR6, 0xb, URZ ;  /* 0x0000000b06079899 */ /* 0x000fe4000800063f */
[----:B------:R-:W-:Y:S01]  /*07b0*/  @!UP1 USHF.L.U32 UR6, UR6, 0x1, URZ ;  /* 0x0000000106069899 */ /* 0x000fe2000800063f */
[----:B------:R-:W-:Y:S01]  /*07c0*/  VOTEU.ALL UP0, P0 ;  /* 0x00000000003f7886 */ /* 0x000fe20000000000 */
[----:B-1----:R-:W-:Y:S01]  /*07d0*/  @!UP1 ULEA UR9, UR10, UR9, 0x18 ;  /* 0x000000090a099291 */ /* 0x002fe2000f8ec03f */
[----:B------:R-:W-:Y:S02]  /*07e0*/  VOTEU.ALL UP1, P0 ;  /* 0x00000000003f7886 */ /* 0x000fe40000020000 */
[----:B------:R-:W-:Y:S01]  /*07f0*/  ULDC.64 UR10, c[0x0][0x598] ;  /* 0x00016600000a7ab9 */ /* 0x000fe20000000a00 */
[----:B------:R-:W-:Y:S01]  /*0800*/  ISETP.NE.AND P0, PT, R0, 0x3, PT ;  /* 0x000000030000780c */ /* 0x000fe20003f05270 */
[----:B------:R-:W0:Y:S02]  /*0810*/  FENCE.VIEW.ASYNC.S ;  /* 0x00000000000073c6 */ /* 0x000e240000000000 */
[----:B0-----:R0:W1:Y:S01]  /*0820*/  @!UP0 SYNCS.EXCH.64 URZ, [UR8+0x190], UR4 ;  /* 0x00019004083f85b2 */ /* 0x0010620008000100 */
[----:B------:R-:W-:-:S02]  /*0830*/  ISETP.NE.U32.AND P1, PT, RZ, UR10, PT ;  /* 0x0000000aff007c0c */ /* 0x000fc4000bf25070 */
[----:B------:R-:W-:Y:S02]  /*0840*/  ISETP.EQ.OR P0, PT, R0, RZ, !P0 ;  /* 0x000000ff0000720c */ /* 0x000fe40004702670 */
[----:B------:R-:W-:Y:S02]  /*0850*/  ISETP.NE.AND.EX P1, PT, RZ, UR11, PT, P1 ;  /* 0x0000000bff007c0c */ /* 0x000fe4000bf25310 */
[----:B------:R-:W-:-:S04]  /*0860*/  ISETP.EQ.AND P0, PT, R8, RZ, P0 ;  /* 0x000000ff0800720c */ /* 0x000fc80000702270 */
[----:B------:R-:W-:-:S04]  /*0870*/  SEL R16, RZ, 0x1, !P0 ;  /* 0x00000001ff107807 */ /* 0x000fc80004000000 */
[----:B------:R-:W-:Y:S01]  /*0880*/  SEL R16, R16, 0x2, P3 ;  /* 0x0000000210107807 */ /* 0x000fe20001800000 */
[----:B------:R0:W1:Y:S01]  /*0890*/  @!UP1 SYNCS.EXCH.64 URZ, [UR8+0x198], UR4 ;  /* 0x00019804083f95b2 */ /* 0x0000620008000100 */
[----:B------:R-:W-:Y:S01]  /*08a0*/  NOP ;  /* 0x0000000000007918 */ /* 0x000fe20000000000 */
[----:B------:R0:W1:Y:S01]  /*08b0*/  @!UP2 SYNCS.EXCH.64 URZ, [UR9+0x170], UR6 ;  /* 0x00017006093fa5b2 */ /* 0x0000620008000100 */
[----:B------:R0:W1:Y:S01]  /*08c0*/  @!UP3 SYNCS.EXCH.64 URZ, [UR9+0x178], UR6 ;  /* 0x00017806093fb5b2 */ /* 0x0000620008000100 */
[----:B------:R0:W1:Y:S01]  /*08d0*/  @!UP4 SYNCS.EXCH.64 URZ, [UR9+0x180], UR6 ;  /* 0x00018006093fc5b2 */ /* 0x0000620008000100 */
[----:B------:R0:W1:Y:S01]  /*08e0*/  @!UP5 SYNCS.EXCH.64 URZ, [UR9+0x188], UR6 ;  /* 0x00018806093fd5b2 */ /* 0x0000620008000100 */
[----:B------:R-:W-:Y:S01]  /*08f0*/  NOP ;  /* 0x0000000000007918 */ /* 0x000fe20000000000 */
[----:B-1----:R-:W-:Y:S06]  /*0900*/  BAR.SYNC.DEFER_BLOCKING 0x0 ;  /* 0x0000000000007b1d */ /* 0x002fec0000010000 */
[----:B0-----:R-:W-:Y:S05]  /*0910*/  @!P1 BRA `(.L_x_4) ;  /* 0x00000000001c9947 */ /* 0x001fea0003800000 */
[----:B------:R-:W0:Y:S02]  /*0920*/  LDC.64 R6, c[0x0][0x598] ;  /* 0x00016600ff067b82 */ /* 0x000e240000000a00 */
[----:B0-----:R-:W2:Y:S02]  /*0930*/  LDG.E.64 R6, desc[UR50][R6.64] ;  /* 0x0000003206067981 */ /* 0x001ea4000c1e1b00 */
[----:B--2---:R-:W-:-:S04]  /*0940*/  ISETP.NE.U32.AND P0, PT, R6, RZ, PT ;  /* 0x000000ff0600720c */ /* 0x004fc80003f05070 */
[----:B------:R-:W-:-:S13]  /*0950*/  ISETP.NE.AND.EX P0, PT, R7, RZ, PT, P0 ;  /* 0x000000ff0700720c */ /* 0x000fda0003f05300 */
[----:B------:R-:W-:Y:S05]  /*0960*/  @!P0 BRA `(.L_x_4) ;  /* 0x0000000000088947 */ /* 0x000fea0003800000 */
[----:B------:R1:W5:Y:S01]  /*0970*/  LD.E R33, desc[UR50][R6.64] ;  /* 0x0000003206217980 */ /* 0x000362000c101900 */
[----:B------:R-:W-:Y:S05]  /*0980*/  BRA `(.L_x_5) ;  /* 0x0000000000247947 */ /* 0x000fea0003800000 */
.L_x_4:
[----:B------:R-:W-:Y:S02]  /*0990*/  ULDC.64 UR4, c[0x0][0x588] ;  /* 0x0001620000047ab9 */ /* 0x000fe40000000a00 */
[----:B------:R-:W-:-:S04]  /*09a0*/  ISETP.NE.U32.AND P0, PT, RZ, UR4, PT ;  /* 0x00000004ff007c0c */ /* 0x000fc8000bf05070 */
[----:B------:R-:W-:-:S13]  /*09b0*/  ISETP.NE.AND.EX P0, PT, RZ, UR5, PT, P0 ;  /* 0x00000005ff007c0c */ /* 0x000fda000bf05300 */
[----:B------:R-:W-:Y:S05]  /*09c0*/  @!P0 BRA `(.L_x_6) ;  /* 0x00000000000c8947 */ /* 0x000fea0003800000 */
[----:B------:R-:W0:Y:S02]  /*09d0*/  LDC.64 R6, c[0x0][0x588] ;  /* 0x00016200ff067b82 */ /* 0x000e240000000a00 */
[----:B0-----:R0:W5:Y:S01]  /*09e0*/  LDG.E R33, desc[UR50][R6.64] ;  /* 0x0000003206217981 */ /* 0x001162000c1e1900 */
[----:B------:R-:W-:Y:S05]  /*09f0*/  BRA `(.L_x_5) ;  /* 0x0000000000087947 */ /* 0x000fea0003800000 */
.L_x_6:
[----:B------:R-:W-:Y:S02]  /*0a00*/  ULDC UR4, c[0x0][0x580] ;  /* 0x0001600000047ab9 */ /* 0x000fe40000000800 */
[----:B------:R-:W-:-:S07]  /*0a10*/  IMAD.U32 R33, RZ, RZ, UR4 ;  /* 0x00000004ff217e24 */ /* 0x000fce000f8e00ff */
.L_x_5:
[----:B------:R-:W-:Y:S02]  /*0a20*/  ULDC.64 UR4, c[0x0][0x5a0] ;  /* 0x0001680000047ab9 */ /* 0x000fe40000000a00 */
[----:B------:R-:W-:-:S04]  /*0a30*/  ISETP.NE.U32.AND P0, PT, RZ, UR4, PT ;  /* 0x00000004ff007c0c */ /* 0x000fc8000bf05070 */
[----:B------:R-:W-:-:S13]  /*0a40*/  ISETP.NE.AND.EX P0, PT, RZ, UR5, PT, P0 ;  /* 0x00000005ff007c0c */ /* 0x000fda000bf05300 */
[----:B------:R-:W-:Y:S05]  /*0a50*/  @!P0 BRA `(.L_x_7) ;  /* 0x00000000001c8947 */ /* 0x000fea0003800000 */
[----:B01----:R-:W0:Y:S02]  /*0a60*/  LDC.64 R6, c[0x0][0x5a0] ;  /* 0x00016800ff067b82 */ /* 0x003e240000000a00 */
[----:B0-----:R-:W2:Y:S02]  /*0a70*/  LDG.E.64 R6, desc[UR50][R6.64] ;  /* 0x0000003206067981 */ /* 0x001ea4000c1e1b00 */
[----:B--2---:R-:W-:-:S04]  /*0a80*/  ISETP.NE.U32.AND P0, PT, R6, RZ, PT ;  /* 0x000000ff0600720c */ /* 0x004fc80003f05070 */
[----:B------:R-:W-:-:S13]  /*0a90*/  ISETP.NE.AND.EX P0, PT, R7, RZ, PT, P0 ;  /* 0x000000ff0700720c */ /* 0x000fda0003f05300 */
[----:B------:R-:W-:Y:S05]  /*0aa0*/  @!P0 BRA `(.L_x_7) ;  /* 0x0000000000088947 */ /* 0x000fea0003800000 */
[----:B------:R3:W5:Y:S01]  /*0ab0*/  LD.E R34, desc[UR50][R6.64] ;  /* 0x0000003206227980 */ /* 0x000762000c101900 */
[----:B------:R-:W-:Y:S05]  /*0ac0*/  BRA `(.L_x_8) ;  /* 0x0000000000247947 */ /* 0x000fea0003800000 */
.L_x_7:
[----:B------:R-:W-:Y:S02]  /*0ad0*/  ULDC.64 UR4, c[0x0][0x590] ;  /* 0x0001640000047ab9 */ /* 0x000fe40000000a00 */
[----:B------:R-:W-:-:S04]  /*0ae0*/  ISETP.NE.U32.AND P0, PT, RZ, UR4, PT ;  /* 0x00000004ff007c0c */ /* 0x000fc8000bf05070 */
[----:B------:R-:W-:-:S13]  /*0af0*/  ISETP.NE.AND.EX P0, PT, RZ, UR5, PT, P0 ;  /* 0x00000005ff007c0c */ /* 0x000fda000bf05300 */
[----:B------:R-:W-:Y:S05]  /*0b00*/  @!P0 BRA `(.L_x_9) ;  /* 0x00000000000c8947 */ /* 0x000fea0003800000 */
[----:B------:R-:W2:Y:S02]  /*0b10*/  LDC.64 R34, c[0x0][0x590] ;  /* 0x00016400ff227b82 */ /* 0x000ea40000000a00 */
[----:B--2---:R2:W5:Y:S01]  /*0b20*/  LDG.E R34, desc[UR50][R34.64] ;  /* 0x0000003222227981 */ /* 0x004562000c1e1900 */
[----:B------:R-:W-:Y:S05]  /*0b30*/  BRA `(.L_x_8) ;  /* 0x0000000000087947 */ /* 0x000fea0003800000 */
.L_x_9:
[----:B------:R-:W-:Y:S02]  /*0b40*/  ULDC UR4, c[0x0][0x584] ;  /* 0x0001610000047ab9 */ /* 0x000fe40000000800 */
[----:B------:R-:W-:-:S07]  /*0b50*/  IMAD.U32 R34, RZ, RZ, UR4 ;  /* 0x00000004ff227e24 */ /* 0x000fce000f8e00ff */
.L_x_8:
[----:B------:R-:W4:Y:S01]  /*0b60*/  LDC R19, c[0x0][0x65c] ;  /* 0x00019700ff137b82 */ /* 0x000f220000000800 */
[----:B------:R-:W2:Y:S01]  /*0b70*/  S2R R14, SR_CTAID.Y ;  /* 0x00000000000e7919 */ /* 0x000ea20000002600 */
[----:B------:R-:W-:Y:S01]  /*0b80*/  ULDC UR4, c[0x0][0x28c] ;  /* 0x0000a30000047ab9 */ /* 0x000fe20000000800 */
[----:B------:R-:W-:Y:S01]  /*0b90*/  ISETP.NE.AND P0, PT, R8, 0x2, PT ;  /* 0x000000020800780c */ /* 0x000fe20003f05270 */
[----:B------:R-:W-:Y:S01]  /*0ba0*/  UIADD3 UR4, UR4, 0x3f, URZ ;  /* 0x0000003f04047890 */ /* 0x000fe2000fffe03f */
[----:B01-3--:R-:W0:Y:S01]  /*0bb0*/  S2R R6, SR_CTAID.X ;  /* 0x0000000000067919 */ /* 0x00be220000002500 */
[----:B------:R-:W-:Y:S01]  /*0bc0*/  IMAD.MOV.U32 R7, RZ, RZ, RZ ;  /* 0x000000ffff077224 */ /* 0x000fe200078e00ff */
[----:B------:R-:W-:Y:S01]  /*0bd0*/  UMOV UR38, URZ ;  /* 0x0000003f00267c82 */ /* 0x000fe20008000000 */
[----:B------:R-:W-:Y:S01]  /*0be0*/  USHF.R.S32.HI UR5, URZ, 0x1f, UR4 ;  /* 0x0000001f3f057899 */ /* 0x000fe20008011404 */
[----:B------:R-:W-:Y:S01]  /*0bf0*/  UMOV UR39, URZ ;  /* 0x0000003f00277c82 */ /* 0x000fe20008000000 */
[----:B------:R-:W-:-:S02]  /*0c00*/  ULDC.64 UR6, c[0x0][0x650] ;  /* 0x0001940000067ab9 */ /* 0x000fc40000000a00 */
[----:B------:R-:W-:-:S04]  /*0c10*/  ULEA.HI UR5, UR5, UR4, URZ, 0x6 ;  /* 0x0000000405057291 */ /* 0x000fc8000f8f303f */
[----:B------:R-:W-:Y:S01]  /*0c20*/  USHF.R.S32.HI UR40, URZ, 0x6, UR5 ;  /* 0x000000063f287899 */ /* 0x000fe20008011405 */
[----:B----4-:R-:W-:-:S04]  /*0c30*/  ISETP.NE.AND P1, PT, R19, 0x1, PT ;  /* 0x000000011300780c */ /* 0x010fc80003f25270 */
[----:B------:R-:W-:-:S09]  /*0c40*/  P2R R2, PR, RZ, 0x2 ;  /* 0x00000002ff027803 */ /* 0x000fd20000000000 */
[----:B------:R-:W0:Y:S01]  /*0c50*/  @P1 LDC R11, c[0x0][0x10] ;  /* 0x00000400ff0b1b82 */ /* 0x000e220000000800 */
[----:B--2---:R-:W-:Y:S02]  /*0c60*/  @P1 IMAD.MOV.U32 R8, RZ, RZ, R14 ;  /* 0x000000ffff081224 */ /* 0x004fe400078e000e */
[----:B------:R-:W-:Y:S02]  /*0c70*/  @P1 IMAD.MOV.U32 R9, RZ, RZ, RZ ;  /* 0x000000ffff091224 */ /* 0x000fe400078e00ff */
[----:B------:R-:W-:-:S03]  /*0c80*/  @P1 IMAD.MOV.U32 R17, RZ, RZ, RZ ;  /* 0x000000ffff111224 */ /* 0x000fc600078e00ff */
[----:B------:R-:W1:Y:S01]  /*0c90*/  @!P1 LDC R5, c[0x0][0xc] ;  /* 0x00000300ff059b82 */ /* 0x000e620000000800 */
[----:B------:R-:W-:Y:S01]  /*0ca0*/  ULDC UR36, c[0x0][0xc] ;  /* 0x0000030000247ab9 */ /* 0x000fe20000000800 */
[----:B------:R-:W-:Y:S02]  /*0cb0*/  ULDC UR37, c[0x0][0x10] ;  /* 0x0000040000257ab9 */ /* 0x000fe40000000800 */
[----:B------:R-:W-:-:S04]  /*0cc0*/  UIMAD.WIDE.U32 UR36, UR36, UR37, URZ ;  /* 0x00000025242472a5 */ /* 0x000fc8000f8e003f */
[----:B------:R-:W2:Y:S01]  /*0cd0*/  LDC R2, c[0x0][0x14] ;  /* 0x00000500ff027b82 */ /* 0x000ea20000000800 */
[----:B0-----:R-:W-:-:S04]  /*0ce0*/  @P1 IMAD.WIDE.U32 R10, R6, R11, R8 ;  /* 0x0000000b060a1225 */ /* 0x001fc800078e0008 */
[----:B------:R-:W-:Y:S02]  /*0cf0*/  @P1 IMAD.IADD R17, R11, 0x1, R17 ;  /* 0x000000010b111824 */ /* 0x000fe400078e0211 */
[----:B------:R-:W-:Y:S02]  /*0d00*/  @P1 IMAD.MOV.U32 R18, RZ, RZ, R10 ;  /* 0x000000ffff121224 */ /* 0x000fe400078e000a */
[----:B-1----:R-:W-:-:S04]  /*0d10*/  @!P1 IMAD.WIDE.U32 R8, R5, R14, R6 ;  /* 0x0000000e05089225 */ /* 0x002fc800078e0006 */
[----:B------:R-:W-:Y:S02]  /*0d20*/  @!P1 IMAD.MOV.U32 R18, RZ, RZ, R8 ;  /* 0x000000ffff129224 */ /* 0x000fe400078e0008 */
[----:B------:R-:W-:Y:S01]  /*0d30*/  @!P1 IMAD.MOV.U32 R17, RZ, RZ, R9 ;  /* 0x000000ffff119224 */ /* 0x000fe200078e0009 */
[----:B------:R-:W-:Y:S06]  /*0d40*/  @P0 BRA `(.L_x_10) ;  /* 0x0000000000300947 */ /* 0x000fec0003800000 */
[----:B------:R-:W-:Y:S01]  /*0d50*/  UISETP.GE.U32.AND UP0, UPT, UR40, 0x16, UPT ;  /* 0x000000162800788c */ /* 0x000fe2000bf06070 */
[----:B------:R-:W-:Y:S01]  /*0d60*/  IMAD.MOV.U32 R8, RZ, RZ, R18 ;  /* 0x000000ffff087224 */ /* 0x000fe200078e0012 */
[----:B------:R-:W-:Y:S01]  /*0d70*/  UIMAD.WIDE.U32 UR4, UR40, -0x45d1745d, URZ ;  /* 0xba2e8ba3280478a5 */ /* 0x000fe2000f8e003f */
[----:B------:R-:W-:Y:S01]  /*0d80*/  IMAD.MOV.U32 R9, RZ, RZ, R17 ;  /* 0x000000ffff097224 */ /* 0x000fe200078e0011 */
[----:B------:R-:W-:Y:S01]  /*0d90*/  UMOV UR39, URZ ;  /* 0x0000003f00277c82 */ /* 0x000fe20008000000 */
[C---:B--2---:R-:W-:Y:S01]  /*0da0*/  IMAD R17, R2.reuse, UR37, RZ ;  /* 0x0000002502117c24 */ /* 0x044fe2000f8e02ff */
[----:B------:R-:W-:Y:S01]  /*0db0*/  USHF.R.U32.HI UR4, URZ, 0x4, UR5 ;  /* 0x000000043f047899 */ /* 0x000fe20008011605 */
[----:B------:R-:W-:-:S03]  /*0dc0*/  IMAD.WIDE.U32 R8, R2, UR36, R8 ;  /* 0x0000002402087c25 */ /* 0x000fc6000f8e0008 */
[----:B------:R-:W-:Y:S01]  /*0dd0*/  UIMAD UR38, UR4, -0x16, UR40 ;  /* 0xffffffea042678a4 */ /* 0x000fe2000f8e0228 */
[----:B------:R-:W-:Y:S01]  /*0de0*/  IMAD.IADD R17, R9, 0x1, R17 ;  /* 0x0000000109117824 */ /* 0x000fe200078e0211 */
[----:B------:R-:W-:Y:S01]  /*0df0*/  @UP0 ULOP3.LUT UR39, UR4, 0x1, URZ, 0xc0, !UPT ;  /* 0x0000000104270892 */ /* 0x000fe2000f8ec03f */
[----:B------:R-:W-:-:S11]  /*0e00*/  IMAD.MOV.U32 R18, RZ, RZ, R8 ;  /* 0x000000ffff127224 */ /* 0x000fd600078e0008 */
.L_x_10:
[----:B------:R-:W-:Y:S01]  /*0e10*/  ISETP.GE.U32.AND P0, PT, R18, UR6, PT ;  /* 0x0000000612007c0c */ /* 0x000fe2000bf06070 */
[----:B------:R-:W-:Y:S01]  /*0e20*/  IMAD.MOV.U32 R32, RZ, RZ, -0x1 ;  /* 0xffffffffff207424 */ /* 0x000fe200078e00ff */
[----:B------:R-:W-:Y:S01]  /*0e30*/  PRMT R5, RZ, 0x7610, R5 ;  /* 0x00007610ff057816 */ /* 0x000fe20000000005 */
[----:B------:R-:W-:Y:S01]  /*0e40*/  IMAD.MOV.U32 R22, RZ, RZ, -0x1 ;  /* 0xffffffffff167424 */ /* 0x000fe200078e00ff */
[----:B------:R-:W-:Y:S01]  /*0e50*/  ISETP.GE.U32.AND.EX P0, PT, R17, UR7, PT, P0 ;  /* 0x0000000711007c0c */ /* 0x000fe2000bf06100 */
[----:B------:R-:W-:-:S12]  /*0e60*/  IMAD.MOV.U32 R23, RZ, RZ, -0x1 ;  /* 0xffffffffff177424 */ /* 0x000fd800078e00ff */
[----:B------:R-:W-:Y:S05]  /*0e70*/  @P0 BRA `(.L_x_11) ;  /* 0x0000000400640947 */ /* 0x000fea0003800000 */
[----:B------:R-:W0:Y:S01]  /*0e80*/  LDC.64 R20, c[0x0][0x628] ;  /* 0x00018a00ff147b82 */ /* 0x000e220000000a00 */
[----:B------:R-:W-:Y:S02]  /*0e90*/  IMAD.MOV.U32 R8, RZ, RZ, R18 ;  /* 0x000000ffff087224 */ /* 0x000fe400078e0012 */
[----:B------:R-:W-:-:S05]  /*0ea0*/  IMAD.MOV.U32 R9, RZ, RZ, R17 ;  /* 0x000000ffff097224 */ /* 0x000fca00078e0011 */
[----:B------:R-:W1:Y:S08]  /*0eb0*/  LDC R22, c[0x0][0x630] ;  /* 0x00018c00ff167b82 */ /* 0x000e700000000800 */
[----:B------:R-:W3:Y:S01]  /*0ec0*/  LDC.64 R24, c[0x0][0x620] ;  /* 0x00018800ff187b82 */ /* 0x000ee20000000a00 */
[----:B0-----:R-:W-:-:S04]  /*0ed0*/  ISETP.NE.U32.AND P0, PT, R20, RZ, PT ;  /* 0x000000ff1400720c */ /* 0x001fc80003f05070 */
[----:B------:R-:W-:-:S13]  /*0ee0*/  ISETP.NE.AND.EX P0, PT, R21, RZ, PT, P0 ;  /* 0x000000ff1500720c */ /* 0x000fda0003f05300 */
[----:B-1-3--:R-:W-:Y:S05]  /*0ef0*/  @!P0 BRA `(.L_x_12) ;  /* 0x0000000000288947 */ /* 0x00afea0003800000 */
[----:B------:R-:W0:Y:S02]  /*0f00*/  LDC R5, c[0x0][0x634] ;  /* 0x00018d00ff057b82 */ /* 0x000e240000000800 */
[----:B0-----:R-:W-:-:S05]  /*0f10*/  IADD3 R5, P0, R18, R5, RZ ;  /* 0x0000000512057210 */ /* 0x001fca0007f1e0ff */
[----:B------:R-:W-:-:S04]  /*0f20*/  IMAD.X R15, RZ, RZ, R17, P0 ;  /* 0x000000ffff0f7224 */ /* 0x000fc800000e0611 */
[----:B------:R-:W-:-:S04]  /*0f30*/  IMAD.WIDE.U32 R8, R15, R20, RZ ;  /* 0x000000140f087225 */ /* 0x000fc800078e00ff */
[----:B------:R-:W-:-:S04]  /*0f40*/  IMAD.WIDE.U32 R10, P0, R5, R21, R8 ;  /* 0x00000015050a7225 */ /* 0x000fc80007800008 */
[----:B------:R-:W-:-:S04]  /*0f50*/  IMAD.WIDE.U32 R8, R5, R20, RZ ;  /* 0x0000001405087225 */ /* 0x000fc800078e00ff */
[----:B------:R-:W-:Y:S01]  /*0f60*/  IMAD.X R13, RZ, RZ, RZ, P0 ;  /* 0x000000ffff0d7224 */ /* 0x000fe200000e06ff */
[----:B------:R-:W-:Y:S01]  /*0f70*/  IADD3 RZ, P0, R9, R10, RZ ;  /* 0x0000000a09ff7210 */ /* 0x000fe20007f1e0ff */
[----:B------:R-:W-:-:S04]  /*0f80*/  IMAD.MOV.U32 R12, RZ, RZ, R11 ;  /* 0x000000ffff0c7224 */ /* 0x000fc800078e000b */
[----:B------:R-:W-:-:S08]  /*0f90*/  IMAD.WIDE.U32.X R8, R15, R21, R12, P0 ;  /* 0x000000150f087225 */ /* 0x000fd000000e040c */
.L_x_12:
[-CC-:B------:R-:W-:Y:S01]  /*0fa0*/  SHF.R.U64 R28, R8, R22.reuse, R9.reuse ;  /* 0x00000016081c7219 */ /* 0x180fe20000001209 */
[----:B------:R-:W0:Y:S01]  /*0fb0*/  LDC R12, c[0x0][0x618] ;  /* 0x00018600ff0c7b82 */ /* 0x000e220000000800 */
[----:B------:R-:W-:Y:S01]  /*0fc0*/  SHF.R.U32.HI R7, RZ, R22, R9 ;  /* 0x00000016ff077219 */ /* 0x000fe20000011609 */
[----:B------:R-:W-:Y:S01]  /*0fd0*/  IMAD.MOV.U32 R8, RZ, RZ, R18 ;  /* 0x000000ffff087224 */ /* 0x000fe200078e0012 */
[----:B------:R-:W-:Y:S01]  /*0fe0*/  IADD3 R11, P0, RZ, -R28, RZ ;  /* 0x8000001cff0b7210 */ /* 0x000fe20007f1e0ff */
[----:B------:R-:W-:Y:S01]  /*0ff0*/  IMAD.MOV.U32 R9, RZ, RZ, R17 ;  /* 0x000000ffff097224 */ /* 0x000fe200078e0011 */
[----:B------:R-:W-:Y:S01]  /*1000*/  I2FP.F32.U32 R5, R6 ;  /* 0x0000000600057245 */ /* 0x000fe20000201000 */
[----:B------:R-:W-:Y:S02]  /*1010*/  ULDC UR4, c[0x0][0x150] ;  /* 0x0000540000047ab9 */ /* 0x000fe40000000800 */
[----:B------:R-:W1:Y:S01]  /*1020*/  LDC.64 R26, c[0x0][0x640] ;  /* 0x00019000ff1a7b82 */ /* 0x000e620000000a00 */
[----:B------:R-:W-:-:S02]  /*1030*/  IMAD.X R13, RZ, RZ, ~R7, P0 ;  /* 0x000000ffff0d7224 */ /* 0x000fc400000e0e07 */
[----:B------:R-:W-:Y:S01]  /*1040*/  FMUL R5, R5, UR4 ;  /* 0x0000000405057c20 */ /* 0x000fe20008400000 */
[----:B------:R-:W-:Y:S01]  /*1050*/  IMAD.WIDE.U32 R8, R11, R24, R8 ;  /* 0x000000180b087225 */ /* 0x000fe200078e0008 */
[----:B------:R-:W-:-:S03]  /*1060*/  ULDC UR4, c[0x0][0x154] ;  /* 0x0000550000047ab9 */ /* 0x000fc60000000800 */
[----:B------:R-:W-:Y:S01]  /*1070*/  IMAD R10, R13, R24, RZ ;  /* 0x000000180d0a7224 */ /* 0x000fe200078e02ff */
[----:B------:R-:W3:Y:S01]  /*1080*/  LDC R7, c[0x0][0x144] ;  /* 0x00005100ff077b82 */ /* 0x000ee20000000800 */
[----:B------:R-:W4:Y:S02]  /*1090*/  F2I.U32.TRUNC.NTZ R5, R5 ;  /* 0x0000000500057305 */ /* 0x000f24000020f000 */
[----:B------:R-:W-:-:S04]  /*10a0*/  IMAD R11, R11, R25, R10 ;  /* 0x000000190b0b7224 */ /* 0x000fc800078e020a */
[----:B------:R-:W-:Y:S01]  /*10b0*/  IMAD.IADD R9, R9, 0x1, R11 ;  /* 0x0000000109097824 */ /* 0x000fe200078e020b */
[----:B------:R-:W2:Y:S04]  /*10c0*/  LDC R13, c[0x0][0x608] ;  /* 0x00018200ff0d7b82 */ /* 0x000ea80000000800 */
[----:B0-----:R-:W-:Y:S02]  /*10d0*/  SHF.R.U64 R29, R8, R12, R9 ;  /* 0x0000000c081d7219 */ /* 0x001fe40000001209 */
[----:B------:R-:W-:Y:S02]  /*10e0*/  I2FP.F32.U32 R8, R14 ;  /* 0x0000000e00087245 */ /* 0x000fe40000201000 */
[----:B------:R-:W0:Y:S01]  /*10f0*/  LDC R20, c[0x0][0x658] ;  /* 0x00019600ff147b82 */ /* 0x000e220000000800 */
[----:B-1----:R-:W-:Y:S01]  /*1100*/  ISETP.NE.U32.AND P0, PT, R26, RZ, PT ;  /* 0x000000ff1a00720c */ /* 0x002fe20003f05070 */
[----:B----4-:R-:W-:-:S02]  /*1110*/  IMAD.MOV R10, RZ, RZ, -R5 ;  /* 0x000000ffff0a7224 */ /* 0x010fc400078e0a05 */
[----:B------:R-:W-:Y:S01]  /*1120*/  FMUL R8, R8, UR4 ;  /* 0x0000000408087c20 */ /* 0x000fe20008400000 */
[----:B------:R-:W-:Y:S01]  /*1130*/  SHF.R.U32.HI R12, RZ, R12, R9 ;  /* 0x0000000cff0c7219 */ /* 0x000fe20000011609 */
[----:B------:R-:W-:Y:S01]  /*1140*/  IMAD.MOV.U32 R9, RZ, RZ, -0x1 ;  /* 0xffffffffff097424 */ /* 0x000fe200078e00ff */
[----:B------:R-:W-:Y:S01]  /*1150*/  ISETP.NE.AND.EX P0, PT, R27, RZ, PT, P0 ;  /* 0x000000ff1b00720c */ /* 0x000fe20003f05300 */
[----:B------:R1:W4:Y:S01]  /*1160*/  F2I.U32.TRUNC.NTZ R15, R8 ;  /* 0x00000008000f7305 */ /* 0x000322000020f000 */
[----:B------:R-:W1:Y:S01]  /*1170*/  LDC R21, c[0x0][0x148] ;  /* 0x00005200ff157b82 */ /* 0x000e620000000800 */
[----:B---3--:R-:W-:Y:S02]  /*1180*/  IMAD R5, R7, R10, R6 ;  /* 0x0000000a07057224 */ /* 0x008fe400078e0206 */
[----:B------:R-:W-:-:S05]  /*1190*/  IMAD.MOV.U32 R7, RZ, RZ, 0x1 ;  /* 0x00000001ff077424 */ /* 0x000fca00078e00ff */
[----:B------:R-:W3:Y:S01]  /*11a0*/  LDC R22, c[0x0][0x648] ;  /* 0x00019200ff167b82 */ /* 0x000ee20000000800 */
[-CC-:B--2---:R-:W-:Y:S02]  /*11b0*/  SHF.R.U64 R30, R29, R13.reuse, R12.reuse ;  /* 0x0000000d1d1e7219 */ /* 0x184fe4000000120c */
[----:B------:R-:W-:-:S05]  /*11c0*/  SHF.R.U32.HI R13, RZ, R13, R12 ;  /* 0x0000000dff0d7219 */ /* 0x000fca000001160c */
[----:B------:R-:W2:Y:S01]  /*11d0*/  LDC R25, c[0x0][0x638] ;  /* 0x00018e00ff197b82 */ /* 0x000ea20000000800 */
[-C--:B0-----:R-:W-:Y:S02]  /*11e0*/  SHF.L.U32 R6, R9, R20.reuse, RZ ;  /* 0x0000001409067219 */ /* 0x081fe400000006ff */
[-CC-:B------:R-:W-:Y:S02]  /*11f0*/  SHF.R.U64 R36, R30, R20.reuse, R13.reuse ;  /* 0x000000141e247219 */ /* 0x180fe4000000120d */
[-C--:B------:R-:W-:Y:S02]  /*1200*/  SHF.R.U32.HI R23, RZ, R20.reuse, R13 ;  /* 0x00000014ff177219 */ /* 0x080fe4000001160d */
[----:B------:R-:W-:Y:S01]  /*1210*/  SHF.L.U32 R12, R7, R20, RZ ;  /* 0x00000014070c7219 */ /* 0x000fe200000006ff */
[----:B------:R-:W0:Y:S01]  /*1220*/  LDC R32, c[0x0][0x610] ;  /* 0x00018400ff207b82 */ /* 0x000e220000000800 */
[----:B------:R-:W-:Y:S01]  /*1230*/  LOP3.LUT R13, RZ, R6, RZ, 0x33, !PT ;  /* 0x00000006ff0d7212 */ /* 0x000fe200078e33ff */
[----:B------:R-:W-:-:S02]  /*1240*/  IMAD.MOV.U32 R6, RZ, RZ, R36 ;  /* 0x000000ffff067224 */ /* 0x000fc400078e0024 */
[----:B------:R-:W-:-:S04]  /*1250*/  IMAD.MOV.U32 R7, RZ, RZ, R23 ;  /* 0x000000ffff077224 */ /* 0x000fc800078e0017 */
[----:B------:R-:W0:Y:S01]  /*1260*/  LDC R24, c[0x0][0x600] ;  /* 0x00018000ff187b82 */ /* 0x000e220000000800 */
[----:B-1--4-:R-:W-:Y:S05]  /*1270*/  @!P0 BRA `(.L_x_13) ;  /* 0x0000000000288947 */ /* 0x012fea0003800000 */
[----:B------:R-:W1:Y:S02]  /*1280*/  LDC R11, c[0x0][0x64c] ;  /* 0x00019300ff0b7b82 */ /* 0x000e640000000800 */
[----:B-1----:R-:W-:-:S05]  /*1290*/  IADD3 R11, P0, R11, R36, RZ ;  /* 0x000000240b0b7210 */ /* 0x002fca0007f1e0ff */
        /* <DEDUP_REMOVED lines=8> */
.L_x_13:
[----:B---3--:R-:W-:Y:S01]  /*1320*/  SHF.R.U64 R7, R6, R22, R7 ;  /* 0x0000001606077219 */ /* 0x008fe20000001207 */
[----:B0-----:R-:W-:Y:S01]  /*1330*/  VIADD R6, R24, 0xffffffff ;  /* 0xffffffff18067836 */ /* 0x001fe20000000000 */
[----:B------:R-:W-:Y:S01]  /*1340*/  LOP3.LUT R13, R30, R13, RZ, 0xc0, !PT ;  /* 0x0000000d1e0d7212 */ /* 0x000fe200078ec0ff */
[----:B------:R-:W-:Y:S02]  /*1350*/  IMAD.MOV R15, RZ, RZ, -R15 ;  /* 0x000000ffff0f7224 */ /* 0x000fe400078e0a0f */
[----:B------:R-:W-:Y:S01]  /*1360*/  IMAD.MOV R8, RZ, RZ, -R7 ;  /* 0x000000ffff087224 */ /* 0x000fe200078e0a07 */
[----:B------:R-:W-:Y:S01]  /*1370*/  LOP3.LUT R6, R29, R6, RZ, 0xc0, !PT ;  /* 0x000000061d067212 */ /* 0x000fe200078ec0ff */
[----:B------:R-:W-:Y:S02]  /*1380*/  IMAD R12, R12, R7, R13 ;  /* 0x000000070c0c7224 */ /* 0x000fe400078e020d */
[----:B------:R-:W-:Y:S02]  /*1390*/  @P1 IMAD R5, R21, R15, R14 ;  /* 0x0000000f15051224 */ /* 0x000fe400078e020e */
[----:B--2---:R-:W-:-:S02]  /*13a0*/  IMAD R7, R8, R25, R36 ;  /* 0x0000001908077224 */ /* 0x004fc400078e0224 */
[----:B------:R-:W-:Y:S02]  /*13b0*/  IMAD R32, R12, R32, R5 ;  /* 0x000000200c207224 */ /* 0x000fe400078e0205 */
[----:B------:R-:W-:Y:S02]  /*13c0*/  IMAD R7, R7, R24, R6 ;  /* 0x0000001807077224 */ /* 0x000fe400078e0206 */
[----:B------:R-:W-:Y:S02]  /*13d0*/  IMAD.MOV.U32 R5, RZ, RZ, 0x1 ;  /* 0x00000001ff057424 */ /* 0x000fe400078e00ff */
[----:B------:R-:W-:Y:S01]  /*13e0*/  IMAD.MOV.U32 R23, RZ, RZ, R28 ;  /* 0x000000ffff177224 */ /* 0x000fe200078e001c */
[----:B------:R-:W-:Y:S02]  /*13f0*/  SEL R22, R7, R32, !P1 ;  /* 0x0000002007167207 */ /* 0x000fe40004800000 */
[----:B------:R-:W-:-:S07]  /*1400*/  SEL R32, R32, R7, !P1 ;  /* 0x0000000720207207 */ /* 0x000fce0004800000 */
.L_x_11:
[----:B------:R-:W-:Y:S05]  /*1410*/  @!P2 BRA `(.L_x_14) ;  /* 0x000000200038a947 */ /* 0x000fea0003800000 */
[----:B------:R-:W-:-:S13]  /*1420*/  ISETP.GT.U32.AND P0, PT, R31, 0x1, PT ;  /* 0x000000011f00780c */ /* 0x000fda0003f04070 */
[----:B------:R-:W-:Y:S05]  /*1430*/  @P0 EXIT ;  /* 0x000000000000094d */ /* 0x000fea0003800000 */
.L_x_15:
[----:B------:R-:W-:-:S08]  /*1440*/  NOP ;  /* 0x0000000000007918 */ /* 0x000fd00000000000 */
[----:B------:R-:W0:Y:S02]  /*1450*/  USETMAXREG.TRY_ALLOC.CTAPOOL UP0, 0xe8 ;  /* 0x000000e8000079c8 */ /* 0x000e240008000600 */
[----:B0-----:R-:W-:-:S13]  /*1460*/  PLOP3.LUT P0, PT, PT, PT, UP0, 0x80, 0x0 ;  /* 0x000000000000781c */ /* 0x001fda0003f0f008 */
[----:B------:R-:W-:Y:S05]  /*1470*/  @!P0 BRA `(.L_x_15) ;  /* 0xfffffffc00f08947 */ /* 0x000fea000383ffff */
[----:B------:R-:W-:-:S13]  /*1480*/  LOP3.LUT P0, RZ, R5, 0xff, RZ, 0xc0, !PT ;  /* 0x000000ff05ff7812 */ /* 0x000fda000780c0ff */
[----:B------:R-:W-:Y:S05]  /*1490*/  @!P0 EXIT ;  /* 0x000000000000894d */ /* 0x000fea0003800000 */
[----:B------:R-:W0:Y:S01]  /*14a0*/  S2UR UR4, SR_CgaCtaId ;  /* 0x00000000000479c3 */ /* 0x000e220000008800 */
[----:B------:R-:W-:Y:S01]  /*14b0*/  SHF.R.S32.HI R0, RZ, 0x1f, R3 ;  /* 0x0000001fff007819 */ /* 0x000fe20000011403 */
[----:B------:R-:W-:Y:S01]  /*14c0*/  UIADD3 UR5, UR45, -0x1, URZ ;  /* 0xffffffff2d057890 */ /* 0x000fe2000fffe03f */
[----:B------:R-:W-:Y:S01]  /*14d0*/  LOP3.LUT R46, R16, 0x1, RZ, 0xfc, !PT ;  /* 0x00000001102e7812 */ /* 0x000fe200078efcff */
[----:B------:R-:W-:Y:S01]  /*14e0*/  UMOV UR42, 0x400 ;  /* 0x00000400002a7882 */ /* 0x000fe20000000000 */
[CC--:B------:R-:W-:Y:S01]  /*14f0*/  LEA.HI R4, R0.reuse, R3.reuse, RZ, 0x2 ;  /* 0x0000000300047211 */ /* 0x0c0fe200078f10ff */
[----:B------:R-:W-:Y:S01]  /*1500*/  UISETP.LT.AND UP0, UPT, UR40, 0x1, UPT ;  /* 0x000000012800788c */ /* 0x000fe2000bf01270 */
[----:B------:R-:W-:Y:S01]  /*1510*/  LEA.HI R0, R0, R3, RZ, 0x5 ;  /* 0x0000000300007211 */ /* 0x000fe200078f28ff */
[----:B------:R-:W-:Y:S01]  /*1520*/  USHF.L.U32 UR41, UR40, 0x1, URZ ;  /* 0x0000000128297899 */ /* 0x000fe2000800063f */
[--C-:B------:R-:W-:Y:S01]  /*1530*/  SHF.R.S32.HI R36, RZ, 0x2, R4.reuse ;  /* 0x00000002ff247819 */ /* 0x100fe20000011404 */
[----:B------:R-:W-:Y:S01]  /*1540*/  USEL UR44, UR40, 0x1, UP0 ;  /* 0x00000001282c7887 */ /* 0x000fe20008000000 */
[----:B------:R-:W-:Y:S01]  /*1550*/  SHF.R.S32.HI R5, RZ, 0x1f, R4 ;  /* 0x0000001fff057819 */ /* 0x000fe20000011404 */
[----:B------:R-:W-:Y:S01]  /*1560*/  UISETP.NE.AND UP0, UPT, UR5, URZ, UPT ;  /* 0x0000003f0500728c */ /* 0x000fe2000bf05270 */
[----:B------:R-:W-:Y:S01]  /*1570*/  LOP3.LUT R4, R4, 0xfffffffc, RZ, 0xc0, !PT ;  /* 0xfffffffc04047812 */ /* 0x000fe200078ec0ff */
[----:B------:R-:W-:Y:S01]  /*1580*/  UIADD3 UR44, -UR44, UR40, URZ ;  /* 0x000000282c2c7290 */ /* 0x000fe2000fffe13f */
[----:B------:R-:W-:Y:S01]  /*1590*/  LEA.HI R5, R5, R36, RZ, 0x3 ;  /* 0x0000002405057211 */ /* 0x000fe200078f18ff */
[----:B------:R-:W-:-:S02]  /*15a0*/  USEL UR7, URZ, 0x1, UP0 ;  /* 0x000000013f077887 */ /* 0x000fc40008000000 */
[----:B------:R-:W-:Y:S01]  /*15b0*/  IMAD.IADD R35, R3, 0x1, -R4 ;  /* 0x0000000103237824 */ /* 0x000fe200078e0a04 */
[----:B------:R-:W-:-:S03]  /*15c0*/  LOP3.LUT R5, R5, 0xfffffff8, RZ, 0xc0, !PT ;  /* 0xfffffff805057812 */ /* 0x000fc600078ec0ff */
[----:B------:R-:W-:Y:S01]  /*15d0*/  IMAD.U32 R42, RZ, RZ, UR7 ;  /* 0x00000007ff2a7e24 */ /* 0x000fe2000f8e00ff */
[----:B0-----:R-:W-:Y:S01]  /*15e0*/  ULEA UR42, UR4, UR42, 0x18 ;  /* 0x0000002a042a7291 */ /* 0x001fe2000f8ec03f */
[----:B------:R-:W-:Y:S01]  /*15f0*/  IMAD.IADD R36, R36, 0x1, -R5 ;  /* 0x0000000124247824 */ /* 0x000fe200078e0a05 */
[----:B------:R-:W-:Y:S01]  /*1600*/  USHF.L.U32 UR4, UR5, 0x3, URZ ;  /* 0x0000000305047899 */ /* 0x000fe2000800063f */
[----:B------:R-:W-:Y:S01]  /*1610*/  SHF.R.S32.HI R5, RZ, 0x5, R0 ;  /* 0x00000005ff057819 */ /* 0x000fe20000011400 */
[----:B------:R-:W-:Y:S02]  /*1620*/  UIADD3 UR5, UR42, 0x2c280, URZ ;  /* 0x0002c2802a057890 */ /* 0x000fe4000fffe03f */
[----:B------:R-:W-:Y:S01]  /*1630*/  ULOP3.LUT UR4, UR4, 0x8, URZ, 0xc0, !UPT ;  /* 0x0000000804047892 */ /* 0x000fe2000f8ec03f */
[--C-:B------:R-:W-:Y:S01]  /*1640*/  SHF.R.S32.HI R37, RZ, 0x1f, R36.reuse ;  /* 0x0000001fff257819 */ /* 0x100fe20000011424 */
[----:B------:R-:W-:Y:S01]  /*1650*/  UIADD3 UR6, UR42, 0x280, URZ ;  /* 0x000002802a067890 */ /* 0x000fe2000fffe03f */
[----:B------:R-:W-:Y:S01]  /*1660*/  IMAD R38, R5, -0x10, -R36 ;  /* 0xfffffff005267824 */ /* 0x000fe200078e0a24 */
[----:B------:R-:W-:-:S02]  /*1670*/  USHF.R.U32.HI UR5, URZ, 0x4, UR5 ;  /* 0x000000043f057899 */ /* 0x000fc40008011605 */
[----:B------:R-:W-:Y:S01]  /*1680*/  USHF.R.U32.HI UR6, URZ, 0x4, UR6 ;  /* 0x000000043f067899 */ /* 0x000fe20008011606 */
[----:B------:R-:W-:Y:S01]  /*1690*/  IMAD.WIDE R36, R5, 0x10, R36 ;  /* 0x0000001005247825 */ /* 0x000fe200078e0224 */
[----:B------:R-:W-:Y:S02]  /*16a0*/  ULOP3.LUT UR46, UR4, 0x8, URZ, 0x3c, !UPT ;  /* 0x00000008042e7892 */ /* 0x000fe4000f8e3c3f */
[----:B------:R-:W-:Y:S02]  /*16b0*/  ULOP3.LUT UR47, UR4, 0x18, URZ, 0x3c, !UPT ;  /* 0x00000018042f7892 */ /* 0x000fe4000f8e3c3f */
[----:B------:R-:W-:Y:S01]  /*16c0*/  UIADD3 UR43, UR42, 0x170, URZ ;  /* 0x000001702a2b7890 */ /* 0x000fe2000fffe03f */
[----:B------:R-:W-:Y:S01]  /*16d0*/  ULDC UR4, c[0x0][0x284] ;  /* 0x0000a10000047ab9 */ /* 0x000fe20000000800 */
[----:B------:R-:W-:Y:S01]  /*16e0*/  ULOP3.LUT UR5, UR5, 0x3fff, URZ, 0xc0, !UPT ;  /* 0x00003fff05057892 */ /* 0x000fe2000f8ec03f */
[----:B------:R-:W-:Y:S01]  /*16f0*/  VIADD R38, R38, UR4 ;  /* 0x0000000426267c36 */ /* 0x000fe20008000000 */
[----:B------:R-:W-:-:S02]  /*1700*/  ULOP3.LUT UR6, UR6, 0x3fff, URZ, 0xc0, !UPT ;  /* 0x00003fff06067892 */ /* 0x000fc4000f8ec03f */
[----:B------:R-:W-:Y:S02]  /*1710*/  ULEA UR45, UR45, UR43, 0x3 ;  /* 0x0000002b2d2d7291 */ /* 0x000fe4000f8e183f */
[----:B------:R-:W-:Y:S02]  /*1720*/  ULOP3.LUT UR48, UR5, 0x10000, URZ, 0xfc, !UPT ;  /* 0x0001000005307892 */ /* 0x000fe4000f8efc3f */
[----:B------:R-:W-:-:S12]  /*1730*/  ULOP3.LUT UR49, UR6, 0x10000, URZ, 0xfc, !UPT ;  /* 0x0001000006317892 */ /* 0x000fd8000f8efc3f */
.L_x_51:
[----:B------:R-:W-:Y:S01]  /*1740*/  SHF.L.U32 R0, R42, 0x1f, RZ ;  /* 0x0000001f2a007819 */ /* 0x000fe200000006ff */
[----:B------:R-:W-:Y:S02]  /*1750*/  ULDC UR4, c[0x0][0x28c] ;  /* 0x0000a30000047ab9 */ /* 0x000fe40000000800 */
[----:B------:R-:W-:Y:S01]  /*1760*/  ISETP.LT.AND P1, PT, RZ, UR4, PT ;  /* 0x00000004ff007c0c */ /* 0x000fe2000bf21270 */
[----:B------:R-:W0:Y:S02]  /*1770*/  SYNCS.PHASECHK.TRANS64.TRYWAIT P0, [UR45+-0x8], R0 ;  /* 0xfffff800ff0075a7 */ /* 0x000e24000800016d */
[----:B01-34-:R-:W-:Y:S10]  /*1780*/  @!P0 BRA `(.L_x_16) ;  /* 0x0000003400dc8947 */ /* 0x01bff40003800000 */
.L_x_91:
[----:B------:R-:W-:Y:S05]  /*1790*/  @P1 BRA `(.L_x_17) ;  /* 0x0000000000401947 */ /* 0x000fea0003800000 */
[----:B0-----:R-:W-:Y:S01]  /*17a0*/  MOV R0, 0x0 ;  /* 0x0000000000007802 */ /* 0x001fe20000000f00 */
[----:B------:R-:W-:Y:S01]  /*17b0*/  ULDC.64 UR4, c[0x4][0x68] ;  /* 0x01001a0000047ab9 */ /* 0x000fe20000000a00 */
[----:B------:R-:W-:Y:S01]  /*17c0*/  ULDC.64 UR6, c[0x4][0x8] ;  /* 0x0100020000067ab9 */ /* 0x000fe20000000a00 */
[----:B------:R-:W-:Y:S01]  /*17d0*/  IMAD.U32 R4, RZ, RZ, UR4 ;  /* 0x00000004ff047e24 */ /* 0x000fe2000f8e00ff */
[----:B------:R0:W1:Y:S01]  /*17e0*/  LDC.64 R14, c[0x4][R0] ;  /* 0x01000000000e7b82 */ /* 0x0000620000000a00 */
[----:B------:R-:W-:Y:S01]  /*17f0*/  IMAD.U32 R5, RZ, RZ, UR5 ;  /* 0x00000005ff057e24 */ /* 0x000fe2000f8e00ff */
[----:B------:R-:W-:Y:S01]  /*1800*/  ULDC.64 UR4, c[0x4][0x70] ;  /* 0x01001c0000047ab9 */ /* 0x000fe20000000a00 */
[----:B------:R-:W-:Y:S02]  /*1810*/  IMAD.U32 R10, RZ, RZ, UR6 ;  /* 0x00000006ff0a7e24 */ /* 0x000fe4000f8e00ff */
[----:B------:R-:W-:Y:S02]  /*1820*/  IMAD.U32 R6, RZ, RZ, UR4 ;  /* 0x00000004ff067e24 */ /* 0x000fe4000f8e00ff */
[----:B------:R-:W-:-:S02]  /*1830*/  IMAD.U32 R7, RZ, RZ, UR5 ;  /* 0x00000005ff077e24 */ /* 0x000fc4000f8e00ff */
[----:B------:R-:W-:Y:S02]  /*1840*/  IMAD.U32 R11, RZ, RZ, UR7 ;  /* 0x00000007ff0b7e24 */ /* 0x000fe4000f8e00ff */
[----:B------:R-:W-:Y:S02]  /*1850*/  IMAD.MOV.U32 R8, RZ, RZ, 0x1e1 ;  /* 0x000001e1ff087424 */ /* 0x000fe400078e00ff */
[----:B------:R-:W-:Y:S02]  /*1860*/  IMAD.MOV.U32 R12, RZ, RZ, 0x1 ;  /* 0x00000001ff0c7424 */ /* 0x000fe400078e00ff */
[----:B0-----:R-:W-:-:S07]  /*1870*/  IMAD.MOV.U32 R13, RZ, RZ, RZ ;  /* 0x000000ffff0d7224 */ /* 0x001fce00078e00ff */
[----:B------:R-:W-:-:S07]  /*1880*/  LEPC R20, `(.L_x_17) ;  /* 0x000000001014794e */ /* 0x000fce0000000000 */
[----:B-12--5:R-:W-:Y:S05]  /*1890*/  CALL.ABS.NOINC R14 ;  /* 0x000000000e007343 */ /* 0x026fea0003c00000 */
.L_x_17:
[----:B------:R-:W-:-:S13]  /*18a0*/  ISETP.NE.AND P0, PT, R46, 0x3, PT ;  /* 0x000000032e00780c */ /* 0x000fda0003f05270 */
[----:B------:R-:W-:Y:S05]  /*18b0*/  @!P0 BRA `(.L_x_18) ;  /* 0x0000000000048947 */ /* 0x000fea0003800000 */
[----:B------:R-:W-:Y:S01]  /*18c0*/  BPT.TRAP 0x1 ;  /* 0x000000040000795c */ /* 0x000fe20000300000 */
.L_x_18:
[----:B0-----:R-:W-:Y:S02]  /*18d0*/  IMAD.U32 R3, RZ, RZ, UR38 ;  /* 0x00000026ff037e24 */ /* 0x001fe4000f8e00ff */
[----:B------:R-:W-:-:S03]  /*18e0*/  IMAD.U32 R0, RZ, RZ, UR39 ;  /* 0x00000027ff007e24 */ /* 0x000fc6000f8e00ff */
[----:B------:R-:W-:Y:S02]  /*18f0*/  LEA R3, R3, UR42, 0x3 ;  /* 0x0000002a03037c11 */ /* 0x000fe4000f8e18ff */
[----:B------:R-:W-:-:S04]  /*1900*/  SHF.L.U32 R0, R0, 0x1f, RZ ;  /* 0x0000001f00007819 */ /* 0x000fc800000006ff */
[----:B------:R0:W1:Y:S01]  /*1910*/  SYNCS.PHASECHK.TRANS64.TRYWAIT P1, [R3+URZ], R0 ;  /* 0x00000000030075a7 */ /* 0x000062000802017f */
[----:B------:R-:W-:Y:S05]  /*1920*/  @!P0 BRA `(.L_x_19) ;  /* 0x0000000000048947 */ /* 0x000fea0003800000 */
[----:B------:R-:W-:Y:S01]  /*1930*/  BPT.TRAP 0x1 ;  /* 0x000000040000795c */ /* 0x000fe20000300000 */
.L_x_19:
[----:B-1----:R-:W-:Y:S05]  /*1940*/  @P1 BRA `(.L_x_20) ;  /* 0x0000000000081947 */ /* 0x002fea0003800000 */
[----:B------:R-:W1:Y:S02]  /*1950*/  SYNCS.PHASECHK.TRANS64.TRYWAIT P1, [R3+URZ], R0 ;  /* 0x00000000030075a7 */ /* 0x000e64000802017f */
[----:B-1----:R-:W-:Y:S05]  /*1960*/  @!P1 BRA `(.L_x_21) ;  /* 0x00000034007c9947 */ /* 0x002fea0003800000 */
.L_x_20:
[----:B------:R-:W-:Y:S05]  /*1970*/  WARPSYNC.ALL ;  /* 0x0000000000007948 */ /* 0x000fea0003800000 */
[----:B------:R-:W-:Y:S01]  /*1980*/  ULEA UR8, UR38, UR49, 0x9 ;  /* 0x0000003126087291 */ /* 0x000fe2000f8e483f */
[----:B------:R-:W-:Y:S01]  /*1990*/  WARPGROUP.ARRIVE ;  /* 0x00000000000079c5 */ /* 0x000fe20000000000 */
[----:B------:R-:W-:Y:S01]  /*19a0*/  ULEA UR9, UR38, UR48, 0x7 ;  /* 0x0000003026097291 */ /* 0x000fe2000f8e383f */
[----:B01----:R-:W-:Y:S01]  /*19b0*/  IMAD.U32 R0, RZ, RZ, UR44 ;  /* 0x0000002cff007e24 */ /* 0x003fe2000f8e00ff */
[----:B------:R-:W-:Y:S01]  /*19c0*/  UMOV UR5, 0x40000040 ;  /* 0x4000004000057882 */ /* 0x000fe20000000000 */
[----:B------:R-:W-:-:S02]  /*19d0*/  UMOV UR7, 0x40000040 ;  /* 0x4000004000077882 */ /* 0x000fc40000000000 */
[----:B------:R-:W-:Y:S01]  /*19e0*/  UMOV UR4, UR8 ;  /* 0x0000000800047c82 */ /* 0x000fe20008000000 */
[----:B------:R-:W-:Y:S01]  /*19f0*/  ISETP.GE.AND P1, PT, R0, 0x1, PT ;  /* 0x000000010000780c */ /* 0x000fe20003f26270 */
[----:B------:R-:W-:Y:S02]  /*1a00*/  UMOV UR6, UR9 ;  /* 0x0000000900067c82 */ /* 0x000fe40008000000 */
[----:B------:R-:W-:Y:S01]  /*1a10*/  HGMMA.64x16x16.F32.BF16 R24, gdesc[UR4], RZ, !UPT, gsb0 ;  /* 0x00200000041879f0 */ /* 0x000fe2000c0018ff */
[----:B------:R-:W-:Y:S02]  /*1a20*/  UIADD3 UR4, UR8, 0x2, URZ ;  /* 0x0000000208047890 */ /* 0x000fe4000fffe03f */
[----:B------:R-:W-:Y:S01]  /*1a30*/  UIADD3 UR6, UR9, 0x2, URZ ;  /* 0x0000000209067890 */ /* 0x000fe2000fffe03f */
[----:B------:R-:W-:Y:S01]  /*1a40*/  UMOV UR5, 0x40000040 ;  /* 0x4000004000057882 */ /* 0x000fe20000000000 */
[----:B------:R-:W-:Y:S01]  /*1a50*/  UMOV UR7, 0x40000040 ;  /* 0x4000004000077882 */ /* 0x000fe20000000000 */
[----:B------:R-:W-:-:S02]  /*1a60*/  WARPGROUP.DEPBAR.LE gsb0, 0x0 ;  /* 0x00008000000079c5 */ /* 0x000fc40000010000 */
[----:B------:R-:W-:-:S06]  /*1a70*/  WARPGROUP.ARRIVE ;  /* 0x00000000000079c5 */ /* 0x000fcc0000000000 */
[----:B------:R-:W-:Y:S01]  /*1a80*/  HGMMA.64x16x16.F32.BF16 R24, gdesc[UR4], R24, gsb0 ;  /* 0x00200000041879f0 */ /* 0x000fe20008001818 */
[----:B------:R-:W-:Y:S02]  /*1a90*/  UIADD3 UR4, UR8, 0x4, URZ ;  /* 0x0000000408047890 */ /* 0x000fe4000fffe03f */
[----:B------:R-:W-:Y:S01]  /*1aa0*/  UIADD3 UR6, UR9, 0x4, URZ ;  /* 0x0000000409067890 */ /* 0x000fe2000fffe03f */
[----:B------:R-:W-:Y:S01]  /*1ab0*/  UMOV UR5, 0x40000040 ;  /* 0x4000004000057882 */ /* 0x000fe20000000000 */
[----:B------:R-:W-:Y:S01]  /*1ac0*/  UMOV UR7, 0x40000040 ;  /* 0x4000004000077882 */ /* 0x000fe20000000000 */
[----:B------:R-:W-:Y:S02]  /*1ad0*/  WARPGROUP.DEPBAR.LE gsb0, 0x0 ;  /* 0x00008000000079c5 */ /* 0x000fe40000010000 */
        /* <DEDUP_REMOVED lines=8> */
[----:B------:R-:W-:Y:S03]  /*1b60*/  HGMMA.64x16x16.F32.BF16 R24, gdesc[UR4], R24, gsb0 ;  /* 0x00200000041879f0 */ /* 0x000fe60008001818 */
[----:B------:R-:W-:Y:S02]  /*1b70*/  WARPGROUP.DEPBAR.LE gsb0, 0x0 ;  /* 0x00008000000079c5 */ /* 0x000fe40000010000 */
[----:B------:R-:W-:Y:S05]  /*1b80*/  @!P1 BRA `(.L_x_22) ;  /* 0x0000000400109947 */ /* 0x000fea0003800000 */
[----:B------:R-:W-:Y:S01]  /*1b90*/  UIADD3 UR4, UR38, 0x1, URZ ;  /* 0x0000000126047890 */ /* 0x000fe2000fffe03f */
[----:B------:R-:W-:Y:S01]  /*1ba0*/  IMAD.U32 R0, RZ, RZ, UR44 ;  /* 0x0000002cff007e24 */ /* 0x000fe2000f8e00ff */
[----:B------:R-:W-:Y:S02]  /*1bb0*/  UMOV UR9, UR38 ;  /* 0x0000002600097c82 */ /* 0x000fe40008000000 */
[----:B------:R-:W-:-:S04]  /*1bc0*/  UISETP.NE.AND UP0, UPT, UR4, 0x16, UPT ;  /* 0x000000160400788c */ /* 0x000fc8000bf05270 */
[----:B------:R-:W-:Y:S02]  /*1bd0*/  USEL UR5, URZ, 0x1, UP0 ;  /* 0x000000013f057887 */ /* 0x000fe40008000000 */
[----:B------:R-:W-:Y:S02]  /*1be0*/  USEL UR8, UR4, URZ, UP0 ;  /* 0x0000003f04087287 */ /* 0x000fe40008000000 */
[----:B------:R-:W-:-:S06]  /*1bf0*/  ULOP3.LUT UR5, UR39, UR5, URZ, 0x3c, !UPT ;  /* 0x0000000527057292 */ /* 0x000fcc000f8e3c3f */
[----:B------:R-:W-:-:S07]  /*1c00*/  IMAD.U32 R5, RZ, RZ, UR5 ;  /* 0x00000005ff057e24 */ /* 0x000fce000f8e00ff */
.L_x_29:
[----:B01----:R-:W-:Y:S05]  /*1c10*/  @!P0 BRA `(.L_x_23) ;  /* 0x0000000000048947 */ /* 0x003fea0003800000 */
[----:B------:R-:W-:Y:S01]  /*1c20*/  BPT.TRAP 0x1 ;  /* 0x000000040000795c */ /* 0x000fe20000300000 */
.L_x_23:
[----:B------:R-:W-:Y:S01]  /*1c30*/  ULEA UR4, UR8, UR42, 0x3 ;  /* 0x0000002a08047291 */ /* 0x000fe2000f8e183f */
[----:B------:R-:W-:-:S08]  /*1c40*/  SHF.L.U32 R3, R5, 0x1f, RZ ;  /* 0x0000001f05037819 */ /* 0x000fd000000006ff */
[----:B------:R0:W1:Y:S01]  /*1c50*/  SYNCS.PHASECHK.TRANS64.TRYWAIT P1, [UR4], R3 ;  /* 0x00000003ff0075a7 */ /* 0x0000620008020144 */
[----:B------:R-:W-:Y:S05]  /*1c60*/  @!P0 BRA `(.L_x_24) ;  /* 0x0000000000048947 */ /* 0x000fea0003800000 */
[----:B------:R-:W-:Y:S01]  /*1c70*/  BPT.TRAP 0x1 ;  /* 0x000000040000795c */ /* 0x000fe20000300000 */
.L_x_24:
[----:B-1----:R-:W-:Y:S05]  /*1c80*/  @P1 BRA `(.L_x_25) ;  /* 0x0000000000081947 */ /* 0x002fea0003800000 */
[----:B------:R-:W1:Y:S02]  /*1c90*/  SYNCS.PHASECHK.TRANS64.TRYWAIT P1, [UR4], R3 ;  /* 0x00000003ff0075a7 */ /* 0x000e640008020144 */
[----:B-1----:R-:W-:Y:S05]  /*1ca0*/  @!P1 BRA `(.L_x_26) ;  /* 0x0000003000c09947 */ /* 0x002fea0003800000 */
.L_x_25:
[----:B------:R-:W-:Y:S01]  /*1cb0*/  ULEA UR10, UR8, UR49, 0x9 ;  /* 0x00000031080a7291 */ /* 0x000fe2000f8e483f */
[----:B------:R-:W-:Y:S01]  /*1cc0*/  WARPGROUP.ARRIVE ;  /* 0x00000000000079c5 */ /* 0x000fe20000000000 */
[----:B------:R-:W-:Y:S01]  /*1cd0*/  ULEA UR11, UR8, UR48, 0x7 ;  /* 0x00000030080b7291 */ /* 0x000fe2000f8e383f */
[----:B------:R-:W-:Y:S01]  /*1ce0*/  UMOV UR5, 0x40000040 ;  /* 0x4000004000057882 */ /* 0x000fe20000000000 */
[----:B------:R-:W-:-:S03]  /*1cf0*/  UMOV UR7, 0x40000040 ;  /* 0x4000004000077882 */ /* 0x000fc60000000000 */
[----:B------:R-:W-:Y:S02]  /*1d00*/  UMOV UR4, UR10 ;  /* 0x0000000a00047c82 */ /* 0x000fe40008000000 */
[----:B------:R-:W-:Y:S02]  /*1d10*/  UMOV UR6, UR11 ;  /* 0x0000000b00067c82 */ /* 0x000fe40008000000 */
[----:B------:R-:W-:Y:S01]  /*1d20*/  HGMMA.64x16x16.F32.BF16 R24, gdesc[UR4], R24, gsb0 ;  /* 0x00200000041879f0 */ /* 0x000fe20008001818 */
        /* <DEDUP_REMOVED lines=23> */
[----:B------:R-:W-:Y:S01]  /*1ea0*/  BPT.TRAP 0x1 ;  /* 0x000000040000795c */ /* 0x000fe20000300000 */
.L_x_27:
[----:B------:R-:W-:Y:S01]  /*1eb0*/  ULEA UR4, UR9, UR42, 0x3 ;  /* 0x0000002a09047291 */ /* 0x000fe2000f8e183f */
[----:B------:R-:W-:-:S03]  /*1ec0*/  ISETP.GT.U32.AND P1, PT, R16, 0x1, PT ;  /* 0x000000011000780c */ /* 0x000fc60003f24070 */
[----:B------:R-:W-:-:S04]  /*1ed0*/  UIADD3 UR4, UR4, 0xb0, URZ ;  /* 0x000000b004047890 */ /* 0x000fc8000fffe03f */
[----:B------:R-:W-:-:S09]  /*1ee0*/  UPRMT UR4, URZ, 0x654, UR4 ;  /* 0x000006543f047896 */ /* 0x000fd20008000004 */
[----:B------:R-:W-:Y:S01]  /*1ef0*/  SYNCS.ARRIVE.TRANS64.RED.A1T0 RZ, [UR4], RZ ;  /* 0x000000ffffff79a7 */ /* 0x000fe20008100404 */
[----:B------:R-:W-:Y:S05]  /*1f00*/  @P1 BRA `(.L_x_28) ;  /* 0x0000000000041947 */ /* 0x000fea0003800000 */
[----:B------:R-:W-:Y:S01]  /*1f10*/  BPT.TRAP 0x1 ;  /* 0x000000040000795c */ /* 0x000fe20000300000 */
.L_x_28:
[----:B------:R-:W-:Y:S01]  /*1f20*/  UIADD3 UR8, UR8, 0x1, URZ ;  /* 0x0000000108087890 */ /* 0x000fe2000fffe03f */
[C---:B------:R-:W-:Y:S01]  /*1f30*/  ISETP.GT.AND P1, PT, R0.reuse, 0x1, PT ;  /* 0x000000010000780c */ /* 0x040fe20003f24270 */
[----:B------:R-:W-:Y:S01]  /*1f40*/  UIADD3 UR9, UR9, 0x1, URZ ;  /* 0x0000000109097890 */ /* 0x000fe2000fffe03f */
[----:B------:R-:W-:Y:S01]  /*1f50*/  VIADD R0, R0, 0xffffffff ;  /* 0xffffffff00007836 */ /* 0x000fe20000000000 */
[----:B------:R-:W-:Y:S02]  /*1f60*/  UISETP.NE.AND UP0, UPT, UR8, 0x16, UPT ;  /* 0x000000160800788c */ /* 0x000fe4000bf05270 */
[----:B------:R-:W-:Y:S02]  /*1f70*/  UISETP.NE.AND UP1, UPT, UR9, 0x16, UPT ;  /* 0x000000160900788c */ /* 0x000fe4000bf25270 */
[----:B------:R-:W-:Y:S02]  /*1f80*/  USEL UR4, URZ, 0x1, UP0 ;  /* 0x000000013f047887 */ /* 0x000fe40008000000 */
[----:B------:R-:W-:-:S02]  /*1f90*/  USEL UR8, UR8, URZ, UP0 ;  /* 0x0000003f08087287 */ /* 0x000fc40008000000 */
[----:B------:R-:W-:Y:S02]  /*1fa0*/  USEL UR9, UR9, URZ, UP1 ;  /* 0x0000003f09097287 */ /* 0x000fe40008800000 */
[----:B------:R-:W-:Y:S01]  /*1fb0*/  LOP3.LUT R5, R5, UR4, RZ, 0x3c, !PT ;  /* 0x0000000405057c12 */ /* 0x000fe2000f8e3cff */
[----:B------:R-:W-:Y:S09]  /*1fc0*/  @P1 BRA `(.L_x_29) ;  /* 0xfffffffc00101947 */ /* 0x000ff2000383ffff */
.L_x_22:
[----:B------:R-:W3:Y:S01]  /*1fd0*/  LDC R0, c[0x0][0x28c] ;  /* 0x0000a300ff007b82 */ /* 0x000ee20000000800 */
[----:B01----:R-:W-:-:S04]  /*1fe0*/  IMAD.U32 R3, RZ, RZ, UR46 ;  /* 0x0000002eff037e24 */ /* 0x003fc8000f8e00ff */
[----:B------:R0:W-:Y:S01]  /*1ff0*/  SYNCS.ARRIVE.TRANS64.A1T0 RZ, [R3+UR43], RZ ;  /* 0x000000ff03ff79a7 */ /* 0x0001e2000810002b */
[----:B---3--:R-:W-:-:S13]  /*2000*/  ISETP.GE.AND P1, PT, R0, 0x1, PT ;  /* 0x000000010000780c */ /* 0x008fda0003f26270 */
[----:B0-----:R-:W-:Y:S05]  /*2010*/  @!P1 BRA `(.L_x_30) ;  /* 0x0000000000349947 */ /* 0x001fea0003800000 */
[----:B------:R-:W-:Y:S05]  /*2020*/  @!P0 BRA `(.L_x_31) ;  /* 0x0000000000048947 */ /* 0x000fea0003800000 */
[----:B------:R-:W-:Y:S01]  /*2030*/  BPT.TRAP 0x1 ;  /* 0x000000040000795c */ /* 0x000fe20000300000 */
.L_x_31:
[----:B------:R-:W-:Y:S01]  /*2040*/  UIADD3 UR6, UR44, UR38, URZ ;  /* 0x000000262c067290 */ /* 0x000fe2000fffe03f */
[----:B------:R-:W-:-:S03]  /*2050*/  ISETP.GT.U32.AND P0, PT, R16, 0x1, PT ;  /* 0x000000011000780c */ /* 0x000fc60003f04070 */
[----:B------:R-:W-:-:S04]  /*2060*/  UIMAD.WIDE.U32 UR4, UR6, -0x45d1745d, URZ ;  /* 0xba2e8ba3060478a5 */ /* 0x000fc8000f8e003f */
[----:B------:R-:W-:-:S04]  /*2070*/  USHF.R.U32.HI UR4, URZ, 0x4, UR5 ;  /* 0x000000043f047899 */ /* 0x000fc80008011605 */
[----:B------:R-:W-:-:S04]  /*2080*/  UIMAD UR6, UR4, -0x16, UR6 ;  /* 0xffffffea040678a4 */ /* 0x000fc8000f8e0206 */
[----:B------:R-:W-:-:S04]  /*2090*/  ULEA UR6, UR6, UR42, 0x3 ;  /* 0x0000002a06067291 */ /* 0x000fc8000f8e183f */
[----:B------:R-:W-:-:S04]  /*20a0*/  UIADD3 UR6, UR6, 0xb0, URZ ;  /* 0x000000b006067890 */ /* 0x000fc8000fffe03f */
[----:B------:R-:W-:-:S09]  /*20b0*/  UPRMT UR6, URZ, 0x654, UR6 ;  /* 0x000006543f067896 */ /* 0x000fd20008000006 */
[----:B------:R-:W-:Y:S01]  /*20c0*/  SYNCS.ARRIVE.TRANS64.RED.A1T0 RZ, [UR6], RZ ;  /* 0x000000ffffff79a7 */ /* 0x000fe20008100406 */
[----:B------:R-:W-:Y:S05]  /*20d0*/  @P0 BRA `(.L_x_30) ;  /* 0x0000000000040947 */ /* 0x000fea0003800000 */
[----:B------:R-:W-:Y:S01]  /*20e0*/  BPT.TRAP 0x1 ;  /* 0x000000040000795c */ /* 0x000fe20000300000 */
.L_x_30:
[----:B------:R-:W-:Y:S01]  /*20f0*/  SHF.L.U32 R0, R42, 0x1f, RZ ;  /* 0x0000001f2a007819 */ /* 0x000fe200000006ff */
[----:B------:R-:W-:Y:S01]  /*2100*/  UIADD3 UR38, UR41, UR38, URZ ;  /* 0x0000002629267290 */ /* 0x000fe2000fffe03f */
[----:B------:R-:W0:Y:S01]  /*2110*/  LDC R8, c[0x0][0x288] ;  /* 0x0000a200ff087b82 */ /* 0x000e220000000800 */
[----:B------:R-:W-:Y:S01]  /*2120*/  UISETP.GE.U32.AND UP1, UPT, UR41, 0x16, UPT ;  /* 0x000000162900788c */ /* 0x000fe2000bf26070 */
[----:B------:R-:W-:Y:S01]  /*2130*/  IMAD.SHL.U32 R6, R35, 0x2, RZ ;  /* 0x0000000223067824 */ /* 0x000fe200078e00ff */
[----:B------:R-:W-:Y:S02]  /*2140*/  UISETP.GT.U32.AND UP0, UPT, UR38, 0x15, UPT ;  /* 0x000000152600788c */ /* 0x000fe4000bf04070 */
[----:B------:R-:W-:Y:S02]  /*2150*/  UIMAD.WIDE.U32 UR4, UR38, -0x45d1745d, URZ ;  /* 0xba2e8ba3260478a5 */ /* 0x000fe4000f8e003f */
[----:B------:R-:W-:Y:S01]  /*2160*/  UISETP.LT.U32.AND UP0, UPT, UR41, 0x16, UP0 ;  /* 0x000000162900788c */ /* 0x000fe20008701070 */
[----:B------:R-:W1:Y:S01]  /*2170*/  SYNCS.PHASECHK.TRANS64.TRYWAIT P0, [UR45+0x8], R0 ;  /* 0x00000800ff0075a7 */ /* 0x000e62000800016d */
[----:B------:R-:W-:Y:S01]  /*2180*/  USHF.R.U32.HI UR4, URZ, 0x4, UR5 ;  /* 0x000000043f047899 */ /* 0x000fe20008011605 */
[----:B------:R-:W-:Y:S01]  /*2190*/  SHF.R.S32.HI R7, RZ, 0x1f, R6 ;  /* 0x0000001fff077819 */ /* 0x000fe20000011406 */
[----:B------:R-:W-:-:S02]  /*21a0*/  USEL UR6, URZ, 0x1, !UP0 ;  /* 0x000000013f067887 */ /* 0x000fc4000c000000 */
[----:B------:R-:W-:Y:S02]  /*21b0*/  UIMAD UR38, UR4, -0x16, UR38 ;  /* 0xffffffea042678a4 */ /* 0x000fe4000f8e0226 */
[----:B------:R-:W-:-:S04]  /*21c0*/  ULOP3.LUT UR39, UR39, UR6, URZ, 0x3c, !UPT ;  /* 0x0000000627277292 */ /* 0x000fc8000f8e3c3f */
[----:B------:R-:W-:Y:S01]  /*21d0*/  @UP1 ULOP3.LUT UR39, UR39, 0x1, UR4, 0x78, !UPT ;  /* 0x0000000127271892 */ /* 0x000fe2000f8e7804 */
[----:B01----:R-:W-:Y:S11]  /*21e0*/  @!P0 BRA `(.L_x_32) ;  /* 0x0000002c00888947 */ /* 0x003ff60003800000 */
.L_x_92:
[----:B0-----:R-:W-:Y:S01]  /*21f0*/  IMAD.SHL.U32 R3, R32, 0x40, RZ ;  /* 0x0000004020037824 */ /* 0x001fe200078e00ff */
[----:B------:R-:W-:Y:S01]  /*2200*/  ULDC UR6, c[0x0][0x284] ;  /* 0x0000a10000067ab9 */ /* 0x000fe20000000800 */
[----:B------:R-:W-:Y:S01]  /*2210*/  IMAD.SHL.U32 R12, R22, 0x10, RZ ;  /* 0x00000010160c7824 */ /* 0x000fe200078e00ff */
[----:B------:R-:W-:Y:S01]  /*2220*/  SHF.R.S32.HI R11, RZ, 0x1f, R23 ;  /* 0x0000001fff0b7819 */ /* 0x000fe20000011417 */
[----:B------:R-:W-:Y:S01]  /*2230*/  ULDC.64 UR4, c[0x0][0x5d0] ;  /* 0x0001740000047ab9 */ /* 0x000fe20000000a00 */
[----:B------:R-:W-:Y:S01]  /*2240*/  ISETP.GE.AND P0, PT, R3, UR6, PT ;  /* 0x0000000603007c0c */ /* 0x000fe2000bf06270 */
[----:B------:R-:W-:Y:S01]  /*2250*/  IMAD.WIDE.U32 R4, R23, UR4, R6 ;  /* 0x0000000417047c25 */ /* 0x000fe2000f8e0006 */
[----:B------:R-:W-:Y:S02]  /*2260*/  SHF.R.S32.HI R13, RZ, 0x1f, R12 ;  /* 0x0000001fff0d7819 */ /* 0x000fe4000001140c */
[C---:B------:R-:W-:Y:S01]  /*2270*/  ISETP.GE.OR P0, PT, R12.reuse, R8, P0 ;  /* 0x000000080c00720c */ /* 0x040fe20000706670 */
[----:B------:R-:W-:Y:S01]  /*2280*/  IMAD R0, R11, UR4, RZ ;  /* 0x000000040b007c24 */ /* 0x000fe2000f8e02ff */
[----:B------:R-:W-:-:S03]  /*2290*/  IADD3 R4, P1, R12, R4, RZ ;  /* 0x000000040c047210 */ /* 0x000fc60007f3e0ff */
[----:B------:R-:W-:-:S05]  /*22a0*/  IMAD R9, R23, UR5, R0 ;  /* 0x0000000517097c24 */ /* 0x000fca000f8e0200 */
[----:B------:R-:W-:-:S03]  /*22b0*/  IADD3.X R5, R13, R5, R9, P1, !PT ;  /* 0x000000050d057210 */ /* 0x000fc60000ffe409 */
[----:B------:R-:W-:Y:S05]  /*22c0*/  @P0 BRA `(.L_x_33) ;  /* 0x0000000800d40947 */ /* 0x000fea0003800000 */
[----:B------:R-:W0:Y:S01]  /*22d0*/  LDC.64 R44, c[0x0][0x5c8] ;  /* 0x00017200ff2c7b82 */ /* 0x000e220000000a00 */
[----:B-----5:R-:W-:Y:S01]  /*22e0*/  FSETP.NEU.AND P0, PT, R34, RZ, PT ;  /* 0x000000ff2200720b */ /* 0x020fe20003f0d000 */
[----:B------:R-:W-:Y:S01]  /*22f0*/  IMAD.WIDE R20, R32, 0x40, R36 ;  /* 0x0000004020147825 */ /* 0x000fe200078e0224 */
[----:B------:R-:W-:Y:S03]  /*2300*/  BSSY B0, `(.L_x_33) ;  /* 0x00000b1000007945 */ /* 0x000fe60003800000 */
[----:B------:R-:W-:Y:S02]  /*2310*/  IMAD R9, R35, -0x2, R8 ;  /* 0xfffffffe23097824 */ /* 0x000fe400078e0208 */
[----:B------:R-:W-:Y:S02]  /*2320*/  IMAD.IADD R22, R38, 0x1, -R3 ;  /* 0x0000000126167824 */ /* 0x000fe400078e0a03 */
[----:B------:R-:W-:-:S02]  /*2330*/  IMAD.IADD R32, R9, 0x1, -R12 ;  /* 0x0000000109207824 */ /* 0x000fc400078e0a0c */
[-C--:B0-----:R-:W-:Y:S02]  /*2340*/  IMAD R0, R21, R44.reuse, RZ ;  /* 0x0000002c15007224 */ /* 0x081fe400078e02ff */
[----:B------:R-:W-:-:S04]  /*2350*/  IMAD.WIDE.U32 R40, R20, R44, R4 ;  /* 0x0000002c14287225 */ /* 0x000fc800078e0004 */
[----:B------:R-:W-:-:S04]  /*2360*/  IMAD R5, R20, R45, R0 ;  /* 0x0000002d14057224 */ /* 0x000fc800078e0200 */
[----:B------:R-:W-:Y:S01]  /*2370*/  IMAD.IADD R47, R41, 0x1, R5 ;  /* 0x00000001292f7824 */ /* 0x000fe200078e0205 */
[----:B------:R-:W-:Y:S06]  /*2380*/  @!P0 BRA `(.L_x_34) ;  /* 0x0000000400f08947 */ /* 0x000fec0003800000 */
[----:B------:R-:W0:Y:S01]  /*2390*/  LDC.64 R48, c[0x0][0x5b8] ;  /* 0x00016e00ff307b82 */ /* 0x000e220000000a00 */
[----:B------:R-:W-:-:S07]  /*23a0*/  ULDC.64 UR4, c[0x0][0x5c0] ;  /* 0x0001700000047ab9 */ /* 0x000fce0000000a00 */
[----:B------:R-:W1:Y:S08]  /*23b0*/  LDC.64 R50, c[0x0][0x5b0] ;  /* 0x00016c00ff327b82 */ /* 0x000e700000000a00 */
[----:B------:R-:W3:Y:S01]  /*23c0*/  LDC.64 R52, c[0x0][0x5a8] ;  /* 0x00016a00ff347b82 */ /* 0x000ee20000000a00 */
[-C--:B0-----:R-:W-:Y:S02]  /*23d0*/  IMAD R0, R11, R48.reuse, RZ ;  /* 0x000000300b007224 */ /* 0x081fe400078e02ff */
[----:B------:R-:W-:-:S04]  /*23e0*/  IMAD.WIDE.U32 R4, R23, R48, R6 ;  /* 0x0000003017047225 */ /* 0x000fc800078e0006 */
[----:B------:R-:W-:Y:S01]  /*23f0*/  IMAD R39, R23, R49, R0 ;  /* 0x0000003117277224 */ /* 0x000fe200078e0200 */
[----:B------:R-:W-:Y:S01]  /*2400*/  IADD3 R8, P0, R12, R4, RZ ;  /* 0x000000040c087210 */ /* 0x000fe20007f1e0ff */
[----:B-1----:R-:W-:-:S03]  /*2410*/  IMAD R0, R21, R50, RZ ;  /* 0x0000003215007224 */ /* 0x002fc600078e02ff */
[----:B------:R-:W-:Y:S01]  /*2420*/  IADD3.X R9, R13, R5, R39, P0, !PT ;  /* 0x000000050d097210 */ /* 0x000fe200007fe427 */
[----:B------:R-:W-:Y:S01]  /*2430*/  IMAD R43, R20, R51, R0 ;  /* 0x00000033142b7224 */ /* 0x000fe200078e0200 */
[----:B------:R-:W-:Y:S01]  /*2440*/  ISETP.GT.AND P0, PT, R32, RZ, PT ;  /* 0x000000ff2000720c */ /* 0x000fe20003f04270 */
[----:B------:R-:W-:-:S03]  /*2450*/  IMAD.WIDE.U32 R4, R20, R50, R8 ;  /* 0x0000003214047225 */ /* 0x000fc600078e0008 */
[----:B------:R-:W-:Y:S01]  /*2460*/  ISETP.GT.AND P2, PT, R22, RZ, P0 ;  /* 0x000000ff1600720c */ /* 0x000fe20000744270 */
[----:B------:R-:W-:Y:S01]  /*2470*/  IMAD.IADD R0, R5, 0x1, R43 ;  /* 0x0000000105007824 */ /* 0x000fe200078e022b */
[----:B---3--:R-:W-:-:S04]  /*2480*/  LEA R10, P1, R4, R52, 0x1 ;  /* 0x00000034040a7211 */ /* 0x008fc800078208ff */
[----:B------:R-:W-:-:S07]  /*2490*/  LEA.HI.X R11, R4, R53, R0, 0x1, P1 ;  /* 0x00000035040b7211 */ /* 0x000fce00008f0c00 */
[----:B------:R-:W3:Y:S01]  /*24a0*/  @P2 LDG.E.LTC128B.U16 R0, desc[UR50][R10.64] ;  /* 0x000000320a002981 */ /* 0x000ee2000c1e1520 */
[----:B------:R-:W-:Y:S01]  /*24b0*/  IMAD.WIDE.U32 R4, R20, R50, R12 ;  /* 0x0000003214047225 */ /* 0x000fe200078e000c */
[----:B------:R-:W-:Y:S02]  /*24c0*/  BSSY B1, `(.L_x_35) ;  /* 0x0000015000017945 */ /* 0x000fe40003800000 */
[----:B------:R-:W-:-:S04]  /*24d0*/  IADD3 R14, P1, R6, R4, RZ ;  /* 0x00000004060e7210 */ /* 0x000fc80007f3e0ff */
[----:B------:R-:W-:Y:S02]  /*24e0*/  IADD3.X R15, R7, R43, R5, P1, !PT ;  /* 0x0000002b070f7210 */ /* 0x000fe40000ffe405 */
[----:B------:R-:W-:Y:S01]  /*24f0*/  LEA R4, P1, R40, UR4, 0x1 ;  /* 0x0000000428047c11 */ /* 0x000fe2000f8208ff */
[----:B------:R-:W-:-:S03]  /*2500*/  IMAD.WIDE.U32 R14, R23, R48, R14 ;  /* 0x00000030170e7225 */ /* 0x000fc600078e000e */
[----:B------:R-:W-:Y:S02]  /*2510*/  LEA.HI.X R5, R40, UR5, R47, 0x1, P1 ;  /* 0x0000000528057c11 */ /* 0x000fe400088f0c2f */
[----:B------:R-:W-:Y:S02]  /*2520*/  ISETP.GT.AND P1, PT, R32, 0x1, PT ;  /* 0x000000012000780c */ /* 0x000fe40003f24270 */
[----:B------:R-:W-:Y:S02]  /*2530*/  LEA R40, P4, R14, R52, 0x1 ;  /* 0x000000340e287211 */ /* 0x000fe400078808ff */
[----:B------:R-:W-:Y:S01]  /*2540*/  ISETP.GT.AND P3, PT, R22, RZ, P1 ;  /* 0x000000ff1600720c */ /* 0x000fe20000f64270 */
[----:B---3--:R-:W-:-:S04]  /*2550*/  IMAD.U32 R3, R0, 0x10000, RZ ;  /* 0x0001000000037824 */ /* 0x008fc800078e00ff */
[----:B------:R-:W-:-:S04]  /*2560*/  FMUL R3, R3, R34 ;  /* 0x0000002203037220 */ /* 0x000fc80000400000 */
[----:B------:R-:W-:-:S05]  /*2570*/  FFMA R3, R24, R33, R3 ;  /* 0x0000002118037223 */ /* 0x000fca0000000003 */
[----:B------:R-:W-:Y:S01]  /*2580*/  F2FP.BF16.F32.PACK_AB R10, RZ, R3 ;  /* 0x00000003ff0a723e */ /* 0x000fe200000010ff */
[----:B------:R-:W-:-:S03]  /*2590*/  IMAD.IADD R3, R39, 0x1, R15 ;  /* 0x0000000127037824 */ /* 0x000fc600078e020f */
[----:B------:R-:W-:Y:S01]  /*25a0*/  PRMT R11, R10, 0x7610, R11 ;  /* 0x000076100a0b7816 */ /* 0x000fe2000000000b */
[----:B------:R-:W-:Y:S01]  /*25b0*/  IMAD.SHL.U32 R10, R50, 0x8, RZ ;  /* 0x00000008320a7824 */ /* 0x000fe200078e00ff */
[----:B------:R-:W-:-:S03]  /*25c0*/  LEA.HI.X R41, R14, R53, R3, 0x1, P4 ;  /* 0x000000350e297211 */ /* 0x000fc600020f0c03 */
[----:B------:R0:W-:Y:S02]  /*25d0*/  @P2 STG.E.U16 desc[UR50][R4.64], R11 ;  /* 0x0000000b04002986 */ /* 0x0001e4000c101532 */
[----:B0-----:R-:W-:Y:S01]  /*25e0*/  SHF.L.U64.HI R11, R50, 0x3, R51 ;  /* 0x00000003320b7819 */ /* 0x001fe20000010233 */
[----:B------:R-:W-:Y:S06]  /*25f0*/  @!P3 BRA `(.L_x_36) ;  /* 0x000000000004b947 */ /* 0x000fec0003800000 */
[----:B------:R0:W5:Y:S02]  /*2600*/  LDG.E.LTC128B.U16 R0, desc[UR50][R40.64+0x2] ;  /* 0x0000023228007981 */ /* 0x000164000c1e1520 */
.L_x_36:
[----:B------:R-:W-:Y:S05]  /*2610*/  BSYNC B1 ;  /* 0x0000000000017941 */ /* 0x000fea0003800000 */
.L_x_35:
[----:B-----5:R-:W-:Y:S01]  /*2620*/  IMAD.U32 R3, R0, 0x10000, RZ ;  /* 0x0001000000037824 */ /* 0x020fe200078e00ff */
[----:B------:R-:W-:Y:S01]  /*2630*/  ISETP.GT.AND P0, PT, R22, 0x8, P0 ;  /* 0x000000081600780c */ /* 0x000fe20000704270 */
[----:B------:R-:W-:-:S04]  /*2640*/  IMAD.WIDE.U32 R10, R20, R50, R10 ;  /* 0x00000032140a7225 */ /* 0x000fc800078e000a */
[----:B------:R-:W-:Y:S01]  /*2650*/  FMUL R14, R3, R34 ;  /* 0x00000022030e7220 */ /* 0x000fe20000400000 */
[----:B------:R-:W-:Y:S01]  /*2660*/  IMAD.IADD R43, R43, 0x1, R11 ;  /* 0x000000012b2b7824 */ /* 0x000fe200078e020b */
[----:B------:R-:W-:Y:S02]  /*2670*/  IADD3 R3, P2, R8, R10, RZ ;  /* 0x0000000a08037210 */ /* 0x000fe40007f5e0ff */
[----:B------:R-:W-:-:S03]  /*2680*/  FFMA R14, R25, R33, R14 ;  /* 0x00000021190e7223 */ /* 0x000fc6000000000e */
[----:B------:R-:W-:Y:S01]  /*2690*/  IMAD.X R20, R43, 0x1, R9, P2 ;  /* 0x000000012b147824 */ /* 0x000fe200010e0609 */
[C---:B------:R-:W-:Y:S02]  /*26a0*/  LEA R8, P2, R3.reuse, R52, 0x1 ;  /* 0x0000003403087211 */ /* 0x040fe400078408ff */
[----:B------:R-:W-:Y:S02]  /*26b0*/  F2FP.BF16.F32.PACK_AB R14, RZ, R14 ;  /* 0x0000000eff0e723e */ /* 0x000fe400000010ff */
[----:B------:R-:W-:-:S03]  /*26c0*/  LEA.HI.X R9, R3, R53, R20, 0x1, P2 ;  /* 0x0000003503097211 */ /* 0x000fc600010f0c14 */
[----:B------:R1:W-:Y:S04]  /*26d0*/  @P3 STG.E.U16 desc[UR50][R4.64+0x2], R14 ;  /* 0x0000020e04003986 */ /* 0x0003e8000c101532 */
[----:B------:R-:W3:Y:S01]  /*26e0*/  @P0 LDG.E.LTC128B.U16 R0, desc[UR50][R8.64] ;  /* 0x0000003208000981 */ /* 0x000ee2000c1e1520 */
[----:B------:R-:W-:Y:S01]  /*26f0*/  IADD3 R10, P2, P3, R6, R10, R12 ;  /* 0x0000000a060a7210 */ /* 0x000fe20007b5e00c */
[----:B------:R-:W-:Y:S01]  /*2700*/  BSSY B1, `(.L_x_37) ;  /* 0x0000011000017945 */ /* 0x000fe20003800000 */
[----:B------:R-:W-:Y:S02]  /*2710*/  ISETP.GT.AND P1, PT, R22, 0x8, P1 ;  /* 0x000000081600780c */ /* 0x000fe40000f24270 */
[----:B------:R-:W-:Y:S02]  /*2720*/  IADD3.X R11, R7, R43, R13, P2, P3 ;  /* 0x0000002b070b7210 */ /* 0x000fe400017e640d */
[----:B------:R-:W-:-:S02]  /*2730*/  SHF.L.U64.HI R7, R44, 0x4, R45 ;  /* 0x000000042c077819 */ /* 0x000fc4000001022d */
[----:B------:R-:W-:Y:S01]  /*2740*/  LEA R6, P2, R44, R4, 0x4 ;  /* 0x000000042c067211 */ /* 0x000fe200078420ff */
[----:B------:R-:W-:-:S04]  /*2750*/  IMAD.WIDE.U32 R10, R23, R48, R10 ;  /* 0x00000030170a7225 */ /* 0x000fc800078e000a */
[----:B------:R-:W-:Y:S01]  /*2760*/  IMAD.X R7, R7, 0x1, R5, P2 ;  /* 0x0000000107077824 */ /* 0x000fe200010e0605 */
[----:B------:R-:W-:Y:S01]  /*2770*/  LEA R12, P3, R10, R52, 0x1 ;  /* 0x000000340a0c7211 */ /* 0x000fe200078608ff */
[----:B------:R-:W-:-:S05]  /*2780*/  IMAD.IADD R11, R39, 0x1, R11 ;  /* 0x00000001270b7824 */ /* 0x000fca00078e020b */
[----:B------:R-:W-:Y:S01]  /*2790*/  LEA.HI.X R13, R10, R53, R11, 0x1, P3 ;  /* 0x000000350a0d7211 */ /* 0x000fe200018f0c0b */
[----:B---3--:R-:W-:-:S04]  /*27a0*/  IMAD.U32 R3, R0, 0x10000, RZ ;  /* 0x0001000000037824 */ /* 0x008fc800078e00ff */
[----:B------:R-:W-:-:S04]  /*27b0*/  FMUL R3, R3, R34 ;  /* 0x0000002203037220 */ /* 0x000fc80000400000 */
[----:B------:R-:W-:-:S05]  /*27c0*/  FFMA R3, R26, R33, R3 ;  /* 0x000000211a037223 */ /* 0x000fca0000000003 */
[----:B------:R-:W-:-:S05]  /*27d0*/  F2FP.BF16.F32.PACK_AB R3, RZ, R3 ;  /* 0x00000003ff03723e */ /* 0x000fca00000010ff */
[----:B------:R1:W-:Y:S01]  /*27e0*/  @P0 STG.E.U16 desc[UR50][R6.64], R3 ;  /* 0x0000000306000986 */ /* 0x0003e2000c101532 */
[----:B------:R-:W-:Y:S05]  /*27f0*/  @!P1 BRA `(.L_x_38) ;  /* 0x0000000000049947 */ /* 0x000fea0003800000 */
[----:B------:R3:W5:Y:S02]  /*2800*/  LDG.E.LTC128B.U16 R0, desc[UR50][R12.64+0x2] ;  /* 0x000002320c007981 */ /* 0x000764000c1e1520 */
.L_x_38:
[----:B------:R-:W-:Y:S05]  /*2810*/  BSYNC B1 ;  /* 0x0000000000017941 */ /* 0x000fea0003800000 */
.L_x_37:
[----:B-1---5:R-:W-:Y:S01]  /*2820*/  IMAD.U32 R3, R0, 0x10000, RZ ;  /* 0x0001000000037824 */ /* 0x022fe200078e00ff */
[----:B------:R-:W-:Y:S01]  /*2830*/  ISETP.GT.AND P0, PT, R32, 0x8, PT ;  /* 0x000000082000780c */ /* 0x000fe20003f04270 */
[----:B------:R-:W-:Y:S02]  /*2840*/  BSSY B1, `(.L_x_39) ;  /* 0x0000008000017945 */ /* 0x000fe40003800000 */
[----:B------:R-:W-:Y:S01]  /*2850*/  FMUL R8, R3, R34 ;  /* 0x0000002203087220 */ /* 0x000fe20000400000 */
[----:B------:R-:W-:-:S03]  /*2860*/  ISETP.GT.AND P2, PT, R22, RZ, P0 ;  /* 0x000000ff1600720c */ /* 0x000fc60000744270 */
[----:B------:R-:W-:-:S05]  /*2870*/  FFMA R8, R27, R33, R8 ;  /* 0x000000211b087223 */ /* 0x000fca0000000008 */
[----:B------:R-:W-:-:S05]  /*2880*/  F2FP.BF16.F32.PACK_AB R8, RZ, R8 ;  /* 0x00000008ff08723e */ /* 0x000fca00000010ff */
[----:B------:R1:W-:Y:S01]  /*2890*/  @P1 STG.E.U16 desc[UR50][R6.64+0x2], R8 ;  /* 0x0000020806001986 */ /* 0x0003e2000c101532 */
[----:B------:R-:W-:Y:S05]  /*28a0*/  @!P2 BRA `(.L_x_40) ;  /* 0x000000000004a947 */ /* 0x000fea0003800000 */
[----:B------:R4:W5:Y:S02]  /*28b0*/  LDG.E.LTC128B.U16 R0, desc[UR50][R40.64+0x10] ;  /* 0x0000103228007981 */ /* 0x000964000c1e1520 */
.L_x_40:
[----:B------:R-:W-:Y:S05]  /*28c0*/  BSYNC B1 ;  /* 0x0000000000017941 */ /* 0x000fea0003800000 */
.L_x_39:
[----:B-----5:R-:W-:Y:S01]  /*28d0*/  IMAD.U32 R3, R0, 0x10000, RZ ;  /* 0x0001000000037824 */ /* 0x020fe200078e00ff */
        /* <DEDUP_REMOVED lines=9> */
.L_x_42:
[----:B------:R-:W-:Y:S05]  /*2970*/  BSYNC B1 ;  /* 0x0000000000017941 */ /* 0x000fea0003800000 */
.L_x_41:
[----:B0----5:R-:W-:Y:S01]  /*2980*/  IMAD.U32 R3, R0, 0x10000, RZ ;  /* 0x0001000000037824 */ /* 0x021fe200078e00ff */
[----:B------:R-:W-:Y:S01]  /*2990*/  ISETP.GT.AND P0, PT, R22, 0x8, P0 ;  /* 0x000000081600780c */ /* 0x000fe20000704270 */
[----:B------:R-:W-:Y:S02]  /*29a0*/  BSSY B1, `(.L_x_43) ;  /* 0x0000007000017945 */ /* 0x000fe40003800000 */
[----:B-1----:R-:W-:-:S04]  /*29b0*/  FMUL R8, R3, R34 ;  /* 0x0000002203087220 */ /* 0x002fc80000400000 */
[----:B------:R-:W-:-:S05]  /*29c0*/  FFMA R8, R29, R33, R8 ;  /* 0x000000211d087223 */ /* 0x000fca0000000008 */
[----:B------:R-:W-:-:S05]  /*29d0*/  F2FP.BF16.F32.PACK_AB R8, RZ, R8 ;  /* 0x00000008ff08723e */ /* 0x000fca00000010ff */
[----:B------:R0:W-:Y:S01]  /*29e0*/  @P3 STG.E.U16 desc[UR50][R4.64+0x12], R8 ;  /* 0x0000120804003986 */ /* 0x0001e2000c101532 */
[----:B------:R-:W-:Y:S05]  /*29f0*/  @!P0 BRA `(.L_x_44) ;  /* 0x0000000000048947 */ /* 0x000fea0003800000 */
[----:B------:R1:W5:Y:S02]  /*2a00*/  LDG.E.LTC128B.U16 R0, desc[UR50][R12.64+0x10] ;  /* 0x000010320c007981 */ /* 0x000364000c1e1520 */
.L_x_44:
[----:B------:R-:W-:Y:S05]  /*2a10*/  BSYNC B1 ;  /* 0x0000000000017941 */ /* 0x000fea0003800000 */
.L_x_43:
[----:B-----5:R-:W-:Y:S01]  /*2a20*/  IMAD.U32 R3, R0, 0x10000, RZ ;  /* 0x0001000000037824 */ /* 0x020fe200078e00ff */
[----:B------:R-:W-:Y:S01]  /*2a30*/  ISETP.GT.AND P1, PT, R22, 0x8, P1 ;  /* 0x000000081600780c */ /* 0x000fe20000f24270 */
[----:B0-----:R-:W-:Y:S01]  /*2a40*/  @P0 IMAD.MOV.U32 R4, RZ, RZ, R6 ;  /* 0x000000ffff040224 */ /* 0x001fe200078e0006 */
[----:B------:R-:W-:Y:S01]  /*2a50*/  BSSY B1, `(.L_x_45) ;  /* 0x0000008000017945 */ /* 0x000fe20003800000 */
[----:B------:R-:W-:Y:S01]  /*2a60*/  FMUL R3, R3, R34 ;  /* 0x0000002203037220 */ /* 0x000fe20000400000 */
[----:B------:R-:W-:-:S03]  /*2a70*/  @P0 IMAD.MOV.U32 R5, RZ, RZ, R7 ;  /* 0x000000ffff050224 */ /* 0x000fc600078e0007 */
[----:B------:R-:W-:-:S05]  /*2a80*/  FFMA R3, R30, R33, R3 ;  /* 0x000000211e037223 */ /* 0x000fca0000000003 */
[----:B------:R-:W-:-:S05]  /*2a90*/  F2FP.BF16.F32.PACK_AB R3, RZ, R3 ;  /* 0x00000003ff03723e */ /* 0x000fca00000010ff */
[----:B------:R0:W-:Y:S01]  /*2aa0*/  @P0 STG.E.U16 desc[UR50][R4.64+0x10], R3 ;  /* 0x0000100304000986 */ /* 0x0001e2000c101532 */
[----:B------:R-:W-:Y:S05]  /*2ab0*/  @!P1 BRA `(.L_x_46) ;  /* 0x0000000000049947 */ /* 0x000fea0003800000 */
[----:B------:R0:W5:Y:S02]  /*2ac0*/  LDG.E.LTC128B.U16 R0, desc[UR50][R12.64+0x12] ;  /* 0x000012320c007981 */ /* 0x000164000c1e1520 */
.L_x_46:
[----:B------:R-:W-:Y:S05]  /*2ad0*/  BSYNC B1 ;  /* 0x0000000000017941 */ /* 0x000fea0003800000 */
.L_x_45:
[----:B------:R-:W-:Y:S05]  /*2ae0*/  @!P1 BRA `(.L_x_47) ;  /* 0x0000000000c89947 */ /* 0x000fea0003800000 */
[----:B0----5:R-:W-:-:S04]  /*2af0*/  IMAD.U32 R3, R0, 0x10000, RZ ;  /* 0x0001000000037824 */ /* 0x021fc800078e00ff */
[----:B------:R-:W-:-:S04]  /*2b00*/  FMUL R0, R3, R34 ;  /* 0x0000002203007220 */ /* 0x000fc80000400000 */
[----:B------:R-:W-:-:S05]  /*2b10*/  FFMA R0, R31, R33, R0 ;  /* 0x000000211f007223 */ /* 0x000fca0000000000 */
[----:B------:R-:W-:-:S05]  /*2b20*/  F2FP.BF16.F32.PACK_AB R0, RZ, R0 ;  /* 0x00000000ff00723e */ /* 0x000fca00000010ff */
[----:B------:R0:W-:Y:S01]  /*2b30*/  STG.E.U16 desc[UR50][R6.64+0x12], R0 ;  /* 0x0000120006007986 */ /* 0x0001e2000c101532 */
[----:B------:R-:W-:Y:S05]  /*2b40*/  BRA `(.L_x_47) ;  /* 0x0000000000b07947 */ /* 0x000fea0003800000 */
.L_x_34:
[----:B------:R-:W-:Y:S01]  /*2b50*/  ULDC.64 UR4, c[0x0][0x5c0] ;  /* 0x0001700000047ab9 */ /* 0x000fe20000000a00 */
[----:B------:R-:W-:Y:S01]  /*2b60*/  ISETP.GT.AND P0, PT, R32, RZ, PT ;  /* 0x000000ff2000720c */ /* 0x000fe20003f04270 */
[-C--:B------:R-:W-:Y:S01]  /*2b70*/  FMUL R24, R24, R33.reuse ;  /* 0x0000002118187220 */ /* 0x080fe20000400000 */
[----:B------:R-:W-:Y:S01]  /*2b80*/  LEA R4, P5, R40, UR4, 0x1 ;  /* 0x0000000428047c11 */ /* 0x000fe2000f8a08ff */
[-C--:B------:R-:W-:Y:S01]  /*2b90*/  FMUL R25, R25, R33.reuse ;  /* 0x0000002119197220 */ /* 0x080fe20000400000 */
[----:B------:R-:W-:Y:S01]  /*2ba0*/  ISETP.GT.AND P2, PT, R32, 0x1, PT ;  /* 0x000000012000780c */ /* 0x000fe20003f44270 */
[-C--:B------:R-:W-:Y:S01]  /*2bb0*/  FMUL R26, R26, R33.reuse ;  /* 0x000000211a1a7220 */ /* 0x080fe20000400000 */
[----:B------:R-:W-:Y:S01]  /*2bc0*/  ISETP.GT.AND P4, PT, R22, RZ, P0 ;  /* 0x000000ff1600720c */ /* 0x000fe20000784270 */
[-C--:B------:R-:W-:Y:S01]  /*2bd0*/  FMUL R27, R27, R33.reuse ;  /* 0x000000211b1b7220 */ /* 0x080fe20000400000 */
[----:B------:R-:W-:Y:S01]  /*2be0*/  LEA.HI.X R5, R40, UR5, R47, 0x1, P5 ;  /* 0x0000000528057c11 */ /* 0x000fe2000a8f0c2f */
[-C--:B------:R-:W-:Y:S01]  /*2bf0*/  FMUL R28, R28, R33.reuse ;  /* 0x000000211c1c7220 */ /* 0x080fe20000400000 */
[----:B------:R-:W-:Y:S01]  /*2c00*/  ISETP.GT.AND P5, PT, R22, RZ, P2 ;  /* 0x000000ff1600720c */ /* 0x000fe200017a4270 */
[-C--:B------:R-:W-:Y:S01]  /*2c10*/  FMUL R29, R29, R33.reuse ;  /* 0x000000211d1d7220 */ /* 0x080fe20000400000 */
[----:B------:R-:W-:Y:S01]  /*2c20*/  F2FP.BF16.F32.PACK_AB R24, RZ, R24 ;  /* 0x00000018ff18723e */ /* 0x000fe200000010ff */
[----:B------:R-:W-:Y:S01]  /*2c30*/  FMUL R30, R30, R33 ;  /* 0x000000211e1e7220 */ /* 0x000fe20000400000 */
[----:B------:R-:W-:Y:S01]  /*2c40*/  F2FP.BF16.F32.PACK_AB R25, RZ, R25 ;  /* 0x00000019ff19723e */ /* 0x000fe200000010ff */
[----:B------:R-:W-:Y:S01]  /*2c50*/  FMUL R31, R31, R33 ;  /* 0x000000211f1f7220 */ /* 0x000fe20000400000 */
[----:B------:R-:W-:-:S02]  /*2c60*/  SHF.L.U64.HI R45, R44, 0x4, R45 ;  /* 0x000000042c2d7819 */ /* 0x000fc4000001022d */
[C---:B------:R-:W-:Y:S01]  /*2c70*/  ISETP.GT.AND P3, PT, R32.reuse, 0x8, PT ;  /* 0x000000082000780c */ /* 0x040fe20003f64270 */
[----:B------:R-:W-:Y:S01]  /*2c80*/  @P4 STG.E.U16 desc[UR50][R4.64], R24 ;  /* 0x0000001804004986 */ /* 0x000fe2000c101532 */
[----:B------:R-:W-:Y:S02]  /*2c90*/  ISETP.GT.AND P1, PT, R32, 0x9, PT ;  /* 0x000000092000780c */ /* 0x000fe40003f24270 */
[----:B------:R-:W-:Y:S01]  /*2ca0*/  ISETP.GT.AND P0, PT, R22, 0x8, P0 ;  /* 0x000000081600780c */ /* 0x000fe20000704270 */
[----:B------:R-:W-:Y:S01]  /*2cb0*/  @P5 STG.E.U16 desc[UR50][R4.64+0x2], R25 ;  /* 0x0000021904005986 */ /* 0x000fe2000c101532 */
[----:B------:R-:W-:Y:S02]  /*2cc0*/  LEA R6, P5, R44, R4, 0x4 ;  /* 0x000000042c067211 */ /* 0x000fe400078a20ff */
[C---:B------:R-:W-:Y:S02]  /*2cd0*/  ISETP.GT.AND P2, PT, R22.reuse, 0x8, P2 ;  /* 0x000000081600780c */ /* 0x040fe40001744270 */
[C---:B------:R-:W-:Y:S01]  /*2ce0*/  ISETP.GT.AND P4, PT, R22.reuse, RZ, P3 ;  /* 0x000000ff1600720c */ /* 0x040fe20001f84270 */
[----:B------:R-:W-:Y:S01]  /*2cf0*/  IMAD.X R7, R45, 0x1, R5, P5 ;  /* 0x000000012d077824 */ /* 0x000fe200028e0605 */
[----:B------:R-:W-:-:S02]  /*2d00*/  ISETP.GT.AND P5, PT, R22, RZ, P1 ;  /* 0x000000ff1600720c */ /* 0x000fc40000fa4270 */
[C---:B------:R-:W-:Y:S02]  /*2d10*/  ISETP.GT.AND P3, PT, R22.reuse, 0x8, P3 ;  /* 0x000000081600780c */ /* 0x040fe40001f64270 */
[----:B------:R-:W-:Y:S02]  /*2d20*/  F2FP.BF16.F32.PACK_AB R26, RZ, R26 ;  /* 0x0000001aff1a723e */ /* 0x000fe400000010ff */
[----:B------:R-:W-:Y:S02]  /*2d30*/  F2FP.BF16.F32.PACK_AB R27, RZ, R27 ;  /* 0x0000001bff1b723e */ /* 0x000fe400000010ff */
[----:B------:R-:W-:Y:S01]  /*2d40*/  ISETP.GT.AND P1, PT, R22, 0x8, P1 ;  /* 0x000000081600780c */ /* 0x000fe20000f24270 */
[----:B------:R-:W-:Y:S01]  /*2d50*/  @P0 STG.E.U16 desc[UR50][R6.64], R26 ;  /* 0x0000001a06000986 */ /* 0x000fe2000c101532 */
[----:B------:R-:W-:Y:S02]  /*2d60*/  F2FP.BF16.F32.PACK_AB R28, RZ, R28 ;  /* 0x0000001cff1c723e */ /* 0x000fe400000010ff */
[----:B------:R-:W-:Y:S01]  /*2d70*/  F2FP.BF16.F32.PACK_AB R29, RZ, R29 ;  /* 0x0000001dff1d723e */ /* 0x000fe200000010ff */
[----:B------:R-:W-:Y:S01]  /*2d80*/  @P2 STG.E.U16 desc[UR50][R6.64+0x2], R27 ;  /* 0x0000021b06002986 */ /* 0x000fe2000c101532 */
[----:B------:R-:W-:-:S02]  /*2d90*/  F2FP.BF16.F32.PACK_AB R30, RZ, R30 ;  /* 0x0000001eff1e723e */ /* 0x000fc400000010ff */
[----:B------:R-:W-:Y:S01]  /*2da0*/  F2FP.BF16.F32.PACK_AB R31, RZ, R31 ;  /* 0x0000001fff1f723e */ /* 0x000fe200000010ff */
[----:B------:R-:W-:Y:S04]  /*2db0*/  @P4 STG.E.U16 desc[UR50][R4.64+0x10], R28 ;  /* 0x0000101c04004986 */ /* 0x000fe8000c101532 */
[----:B------:R0:W-:Y:S02]  /*2dc0*/  @P5 STG.E.U16 desc[UR50][R4.64+0x12], R29 ;  /* 0x0000121d04005986 */ /* 0x0001e4000c101532 */
[----:B0-----:R-:W-:Y:S02]  /*2dd0*/  @P3 IMAD.MOV.U32 R4, RZ, RZ, R6 ;  /* 0x000000ffff043224 */ /* 0x001fe400078e0006 */
[----:B------:R-:W-:-:S05]  /*2de0*/  @P3 IMAD.MOV.U32 R5, RZ, RZ, R7 ;  /* 0x000000ffff053224 */ /* 0x000fca00078e0007 */
[----:B------:R0:W-:Y:S04]  /*2df0*/  @P3 STG.E.U16 desc[UR50][R4.64+0x10], R30 ;  /* 0x0000101e04003986 */ /* 0x0001e8000c101532 */
[----:B------:R0:W-:Y:S02]  /*2e00*/  @P1 STG.E.U16 desc[UR50][R6.64+0x12], R31 ;  /* 0x0000121f06001986 */ /* 0x0001e4000c101532 */
.L_x_47:
[----:B------:R-:W-:Y:S05]  /*2e10*/  BSYNC B0 ;  /* 0x0000000000007941 */ /* 0x000fea0003800000 */
.L_x_33:
[----:B0----5:R-:W-:Y:S01]  /*2e20*/  IMAD.U32 R0, RZ, RZ, UR47 ;  /* 0x0000002fff007e24 */ /* 0x021fe2000f8e00ff */
[----:B------:R-:W-:Y:S01]  /*2e30*/  ULDC.64 UR4, c[0x0][0x650] ;  /* 0x0001940000047ab9 */ /* 0x000fe20000000a00 */
[C---:B--2---:R-:W-:Y:S02]  /*2e40*/  IMAD.WIDE.U32 R4, R2.reuse, UR36, RZ ;  /* 0x0000002402047c25 */ /* 0x044fe4000f8e00ff */
[----:B------:R0:W-:Y:S02]  /*2e50*/  SYNCS.ARRIVE.TRANS64.A1T0 RZ, [R0+UR43], RZ ;  /* 0x000000ff00ff79a7 */ /* 0x0001e4000810002b */
[----:B------:R-:W-:Y:S01]  /*2e60*/  IMAD R3, R2, UR37, RZ ;  /* 0x0000002502037c24 */ /* 0x000fe2000f8e02ff */
[----:B------:R-:W-:Y:S01]  /*2e70*/  LEA R18, P0, R4, R18, 0x1 ;  /* 0x0000001204127211 */ /* 0x000fe200078008ff */
[----:B------:R-:W-:Y:S02]  /*2e80*/  IMAD.MOV.U32 R32, RZ, RZ, -0x1 ;  /* 0xffffffffff207424 */ /* 0x000fe400078e00ff */
[----:B------:R-:W-:-:S02]  /*2e90*/  IMAD.MOV.U32 R22, RZ, RZ, -0x1 ;  /* 0xffffffffff167424 */ /* 0x000fc400078e00ff */
[----:B0-----:R-:W-:Y:S02]  /*2ea0*/  IMAD.IADD R0, R3, 0x1, R5 ;  /* 0x0000000103007824 */ /* 0x001fe400078e0205 */
[----:B------:R-:W-:-:S03]  /*2eb0*/  IMAD.MOV.U32 R23, RZ, RZ, -0x1 ;  /* 0xffffffffff177424 */ /* 0x000fc600078e00ff */
[--C-:B------:R-:W-:Y:S02]  /*2ec0*/  LEA.HI.X R17, R4, R17, R0.reuse, 0x1, P0 ;  /* 0x0000001104117211 */ /* 0x100fe400000f0c00 */
[----:B------:R-:W-:Y:S02]  /*2ed0*/  ISETP.GE.U32.AND P0, PT, R18, UR4, PT ;  /* 0x0000000412007c0c */ /* 0x000fe4000bf06070 */
[----:B------:R-:W-:Y:S02]  /*2ee0*/  PRMT R0, RZ, 0x7610, R0 ;  /* 0x00007610ff007816 */ /* 0x000fe40000000000 */
[----:B------:R-:W-:-:S13]  /*2ef0*/  ISETP.GE.U32.AND.EX P0, PT, R17, UR5, PT, P0 ;  /* 0x0000000511007c0c */ /* 0x000fda000bf06100 */
[----:B------:R-:W-:Y:S05]  /*2f00*/  @P0 BRA `(.L_x_48) ;  /* 0x00000004006c0947 */ /* 0x000fea0003800000 */
[----:B-1-3--:R-:W0:Y:S01]  /*2f10*/  S2R R12, SR_CTAID.X ;  /* 0x00000000000c7919 */ /* 0x00ae220000002500 */
[----:B------:R-:W1:Y:S01]  /*2f20*/  LDC.64 R10, c[0x0][0x628] ;  /* 0x00018a00ff0a7b82 */ /* 0x000e620000000a00 */
[----:B------:R-:W-:Y:S01]  /*2f30*/  ULDC UR4, c[0x0][0x150] ;  /* 0x0000540000047ab9 */ /* 0x000fe20000000800 */
[----:B------:R-:W-:Y:S01]  /*2f40*/  IMAD.MOV.U32 R8, RZ, RZ, R18 ;  /* 0x000000ffff087224 */ /* 0x000fe200078e0012 */
[----:B------:R-:W2:Y:S01]  /*2f50*/  S2R R22, SR_CTAID.Y ;  /* 0x0000000000167919 */ /* 0x000ea20000002600 */
[----:B------:R-:W-:-:S04]  /*2f60*/  IMAD.MOV.U32 R9, RZ, RZ, R17 ;  /* 0x000000ffff097224 */ /* 0x000fc800078e0011 */
[----:B------:R-:W3:Y:S08]  /*2f70*/  LDC R21, c[0x0][0x144] ;  /* 0x00005100ff157b82 */ /* 0x000ef00000000800 */
[----:B------:R-:W2:Y:S08]  /*2f80*/  LDC R0, c[0x0][0x630] ;  /* 0x00018c00ff007b82 */ /* 0x000eb00000000800 */
[----:B------:R-:W2:Y:S01]  /*2f90*/  LDC.64 R14, c[0x0][0x620] ;  /* 0x00018800ff0e7b82 */ /* 0x000ea20000000a00 */
[----:B-1----:R-:W-:-:S04]  /*2fa0*/  ISETP.NE.U32.AND P0, PT, R10, RZ, PT ;  /* 0x000000ff0a00720c */ /* 0x002fc80003f05070 */
[----:B------:R-:W-:Y:S02]  /*2fb0*/  ISETP.NE.AND.EX P0, PT, R11, RZ, PT, P0 ;  /* 0x000000ff0b00720c */ /* 0x000fe40003f05300 */
[----:B0-----:R-:W-:-:S05]  /*2fc0*/  I2FP.F32.U32 R3, R12 ;  /* 0x0000000c00037245 */ /* 0x001fca0000201000 */
[----:B------:R-:W-:-:S04]  /*2fd0*/  FMUL R3, R3, UR4 ;  /* 0x0000000403037c20 */ /* 0x000fc80008400000 */
[----:B------:R0:W1:Y:S02]  /*2fe0*/  F2I.U32.TRUNC.NTZ R20, R3 ;  /* 0x0000000300147305 */ /* 0x000064000020f000 */
[----:B---3--:R-:W-:Y:S05]  /*2ff0*/  @!P0 BRA `(.L_x_49) ;  /* 0x0000000000288947 */ /* 0x008fea0003800000 */
[----:B0-----:R-:W0:Y:S02]  /*3000*/  LDC R3, c[0x0][0x634] ;  /* 0x00018d00ff037b82 */ /* 0x001e240000000800 */
        /* <DEDUP_REMOVED lines=9> */
.L_x_49:
[-CC-:B--2---:R-:W-:Y:S01]  /*30a0*/  SHF.R.U64 R23, R8, R0.reuse, R9.reuse ;  /* 0x0000000008177219 */ /* 0x184fe20000001209 */
[----:B------:R-:W2:Y:S01]  /*30b0*/  LDC.64 R26, c[0x0][0x640] ;  /* 0x00019000ff1a7b82 */ /* 0x000ea20000000a00 */
[----:B------:R-:W-:Y:S01]  /*30c0*/  SHF.R.U32.HI R0, RZ, R0, R9 ;  /* 0x00000000ff007219 */ /* 0x000fe20000011609 */
[----:B------:R-:W-:Y:S01]  /*30d0*/  IMAD.MOV.U32 R4, RZ, RZ, R18 ;  /* 0x000000ffff047224 */ /* 0x000fe200078e0012 */
[----:B0-----:R-:W-:Y:S01]  /*30e0*/  IADD3 R3, P0, RZ, -R23, RZ ;  /* 0x80000017ff037210 */ /* 0x001fe20007f1e0ff */
[----:B-1----:R-:W-:Y:S01]  /*30f0*/  IMAD.MOV R20, RZ, RZ, -R20 ;  /* 0x000000ffff147224 */ /* 0x002fe200078e0a14 */
[----:B------:R-:W-:Y:S01]  /*3100*/  ULDC UR4, c[0x0][0x154] ;  /* 0x0000550000047ab9 */ /* 0x000fe20000000800 */
[----:B------:R-:W-:Y:S02]  /*3110*/  IMAD.MOV.U32 R7, RZ, RZ, 0x1 ;  /* 0x00000001ff077424 */ /* 0x000fe400078e00ff */
[----:B------:R-:W0:Y:S01]  /*3120*/  LDC R6, c[0x0][0x618] ;  /* 0x00018600ff067b82 */ /* 0x000e220000000800 */
[----:B------:R-:W-:-:S02]  /*3130*/  IMAD.X R5, RZ, RZ, ~R0, P0 ;  /* 0x000000ffff057224 */ /* 0x000fc400000e0e00 */
[----:B------:R-:W-:Y:S02]  /*3140*/  IMAD R21, R21, R20, R12 ;  /* 0x0000001415157224 */ /* 0x000fe400078e020c */
[-C--:B------:R-:W-:Y:S02]  /*3150*/  IMAD R0, R5, R14.reuse, RZ ;  /* 0x0000000e05007224 */ /* 0x080fe400078e02ff */
[----:B------:R-:W-:Y:S01]  /*3160*/  IMAD.MOV.U32 R5, RZ, RZ, R17 ;  /* 0x000000ffff057224 */ /* 0x000fe200078e0011 */
[----:B------:R-:W1:Y:S01]  /*3170*/  LDC R8, c[0x0][0x608] ;  /* 0x00018200ff087b82 */ /* 0x000e620000000800 */
[----:B------:R-:W-:-:S04]  /*3180*/  IMAD.WIDE.U32 R4, R3, R14, R4 ;  /* 0x0000000e03047225 */ /* 0x000fc800078e0004 */
[----:B------:R-:W-:-:S03]  /*3190*/  IMAD R3, R3, R15, R0 ;  /* 0x0000000f03037224 */ /* 0x000fc600078e0200 */
[----:B------:R-:W3:Y:S01]  /*31a0*/  LDC R24, c[0x0][0x658] ;  /* 0x00019600ff187b82 */ /* 0x000ee20000000800 */
[----:B------:R-:W-:Y:S01]  /*31b0*/  I2FP.F32.U32 R0, R22 ;  /* 0x0000001600007245 */ /* 0x000fe20000201000 */
[----:B------:R-:W-:Y:S01]  /*31c0*/  IMAD.IADD R3, R5, 0x1, R3 ;  /* 0x0000000105037824 */ /* 0x000fe200078e0203 */
[----:B--2---:R-:W-:Y:S01]  /*31d0*/  ISETP.NE.U32.AND P0, PT, R26, RZ, PT ;  /* 0x000000ff1a00720c */ /* 0x004fe20003f05070 */
[----:B------:R-:W-:Y:S02]  /*31e0*/  IMAD.MOV.U32 R5, RZ, RZ, -0x1 ;  /* 0xffffffffff057424 */ /* 0x000fe400078e00ff */
[----:B------:R-:W-:Y:S02]  /*31f0*/  FMUL R0, R0, UR4 ;  /* 0x0000000400007c20 */ /* 0x000fe40008400000 */
[----:B------:R-:W2:Y:S01]  /*3200*/  LDC R15, c[0x0][0x148] ;  /* 0x00005200ff0f7b82 */ /* 0x000ea20000000800 */
[----:B0-----:R-:W-:Y:S01]  /*3210*/  SHF.R.U64 R12, R4, R6, R3 ;  /* 0x00000006040c7219 */ /* 0x001fe20000001203 */
[----:B------:R0:W0:Y:S01]  /*3220*/  F2I.U32.TRUNC.NTZ R13, R0 ;  /* 0x00000000000d7305 */ /* 0x000022000020f000 */
[----:B------:R-:W-:-:S02]  /*3230*/  ISETP.NE.AND.EX P0, PT, R27, RZ, PT, P0 ;  /* 0x000000ff1b00720c */ /* 0x000fc40003f05300 */
[----:B------:R-:W-:-:S03]  /*3240*/  SHF.R.U32.HI R3, RZ, R6, R3 ;  /* 0x00000006ff037219 */ /* 0x000fc60000011603 */
[----:B------:R-:W0:Y:S01]  /*3250*/  LDC R20, c[0x0][0x600] ;  /* 0x00018000ff147b82 */ /* 0x000e220000000800 */
[-CC-:B-1----:R-:W-:Y:S02]  /*3260*/  SHF.R.U64 R10, R12, R8.reuse, R3.reuse ;  /* 0x000000080c0a7219 */ /* 0x182fe40000001203 */
[----:B------:R-:W-:-:S05]  /*3270*/  SHF.R.U32.HI R3, RZ, R8, R3 ;  /* 0x00000008ff037219 */ /* 0x000fca0000011603 */
[----:B------:R-:W1:Y:S01]  /*3280*/  LDC R28, c[0x0][0x648] ;  /* 0x00019200ff1c7b82 */ /* 0x000e620000000800 */
[-C--:B---3--:R-:W-:Y:S02]  /*3290*/  SHF.L.U32 R4, R5, R24.reuse, RZ ;  /* 0x0000001805047219 */ /* 0x088fe400000006ff */
[--C-:B------:R-:W-:Y:S02]  /*32a0*/  SHF.R.U64 R14, R10, R24, R3.reuse ;  /* 0x000000180a0e7219 */ /* 0x100fe40000001203 */
[----:B------:R-:W-:Y:S02]  /*32b0*/  LOP3.LUT R25, RZ, R4, RZ, 0x33, !PT ;  /* 0x00000004ff197212 */ /* 0x000fe400078e33ff */
[-C--:B------:R-:W-:Y:S01]  /*32c0*/  SHF.R.U32.HI R5, RZ, R24.reuse, R3 ;  /* 0x00000018ff057219 */ /* 0x080fe20000011603 */
[----:B------:R-:W3:Y:S01]  /*32d0*/  LDC R29, c[0x0][0x638] ;  /* 0x00018e00ff1d7b82 */ /* 0x000ee20000000800 */
[----:B------:R-:W-:Y:S01]  /*32e0*/  SHF.L.U32 R32, R7, R24, RZ ;  /* 0x0000001807207219 */ /* 0x000fe200000006ff */
[----:B------:R-:W-:-:S06]  /*32f0*/  IMAD.MOV.U32 R4, RZ, RZ, R14 ;  /* 0x000000ffff047224 */ /* 0x000fcc00078e000e */
[----:B------:R-:W0:Y:S01]  /*3300*/  LDC R30, c[0x0][0x610] ;  /* 0x00018400ff1e7b82 */ /* 0x000e220000000800 */
[----:B------:R-:W-:Y:S05]  /*3310*/  @!P0 BRA `(.L_x_50) ;  /* 0x0000000000288947 */ /* 0x000fea0003800000 */
[----:B------:R-:W5:Y:S02]  /*3320*/  LDC R3, c[0x0][0x64c] ;  /* 0x00019300ff037b82 */ /* 0x000f640000000800 */
[----:B-----5:R-:W-:-:S05]  /*3330*/  IADD3 R3, P0, R14, R3, RZ ;  /* 0x000000030e037210 */ /* 0x020fca0007f1e0ff */
        /* <DEDUP_REMOVED lines=8> */
.L_x_50:
[----:B------:R-:W-:Y:S01]  /*33c0*/  ISETP.NE.AND P0, PT, R19, 0x1, PT ;  /* 0x000000011300780c */ /* 0x000fe20003f05270 */
[----:B0-----:R-:W-:Y:S01]  /*33d0*/  VIADD R7, R20, 0xffffffff ;  /* 0xffffffff14077836 */ /* 0x001fe20000000000 */
[----:B-1----:R-:W-:Y:S01]  /*33e0*/  SHF.R.U64 R0, R4, R28, R5 ;  /* 0x0000001c04007219 */ /* 0x002fe20000001205 */
[----:B------:R-:W-:Y:S01]  /*33f0*/  IMAD.MOV R13, RZ, RZ, -R13 ;  /* 0x000000ffff0d7224 */ /* 0x000fe200078e0a0d */
[----:B------:R-:W-:Y:S01]  /*3400*/  LOP3.LUT R5, R10, R25, RZ, 0xc0, !PT ;  /* 0x000000190a057212 */ /* 0x000fe200078ec0ff */
[----:B------:R-:W-:Y:S02]  /*3410*/  IMAD.MOV.U32 R4, RZ, RZ, 0x1 ;  /* 0x00000001ff047424 */ /* 0x000fe400078e00ff */
[----:B------:R-:W-:Y:S02]  /*3420*/  IMAD.MOV R3, RZ, RZ, -R0 ;  /* 0x000000ffff037224 */ /* 0x000fe400078e0a00 */
[----:B------:R-:W-:Y:S01]  /*3430*/  IMAD R32, R32, R0, R5 ;  /* 0x0000000020207224 */ /* 0x000fe200078e0205 */
[----:B------:R-:W-:Y:S01]  /*3440*/  LOP3.LUT R5, R12, R7, RZ, 0xc0, !PT ;  /* 0x000000070c057212 */ /* 0x000fe200078ec0ff */
[----:B---3--:R-:W-:-:S02]  /*3450*/  IMAD R0, R3, R29, R14 ;  /* 0x0000001d03007224 */ /* 0x008fc400078e020e */
[----:B--2---:R-:W-:Y:S02]  /*3460*/  @P0 IMAD R21, R15, R13, R22 ;  /* 0x0000000d0f150224 */ /* 0x004fe400078e0216 */
[----:B------:R-:W-:Y:S01]  /*3470*/  IMAD R3, R0, R20, R5 ;  /* 0x0000001400037224 */ /* 0x000fe200078e0205 */
[----:B------:R-:W-:Y:S01]  /*3480*/  PRMT R0, R4, 0x7610, R0 ;  /* 0x0000761004007816 */ /* 0x000fe20000000000 */
[----:B------:R-:W-:-:S05]  /*3490*/  IMAD R32, R32, R30, R21 ;  /* 0x0000001e20207224 */ /* 0x000fca00078e0215 */
[----:B------:R-:W-:Y:S02]  /*34a0*/  SEL R22, R3, R32, !P0 ;  /* 0x0000002003167207 */ /* 0x000fe40004000000 */
[----:B------:R-:W-:-:S07]  /*34b0*/  SEL R32, R32, R3, !P0 ;  /* 0x0000000320207207 */ /* 0x000fce0004000000 */
.L_x_48:
[----:B------:R-:W-:Y:S02]  /*34c0*/  LOP3.LUT P0, RZ, R0, 0xff, RZ, 0xc0, !PT ;  /* 0x000000ff00ff7812 */ /* 0x000fe4000780c0ff */
[----:B------:R-:W-:-:S11]  /*34d0*/  LOP3.LUT R42, R42, 0x1, RZ, 0x3c, !PT ;  /* 0x000000012a2a7812 */ /* 0x000fd600078e3cff */
[----:B------:R-:W-:Y:S05]  /*34e0*/  @P0 BRA `(.L_x_51) ;  /* 0xffffffe000940947 */ /* 0x000fea000383ffff */
[----:B------:R-:W-:Y:S05]  /*34f0*/  EXIT ;  /* 0x000000000000794d */ /* 0x000fea0003800000 */
.L_x_14:
[----:B------:R-:W-:-:S08]  /*3500*/  ISETP.NE.AND P0, PT, R0, RZ, PT ;  /* 0x000000ff0000720c */ /* 0x000fd00003f05270 */
[----:B--2--5:R-:W0:-:S00]  /*3510*/  USETMAXREG.DEALLOC.CTAPOOL 0x28 ;  /* 0x00000028000079c8 */ /* 0x024e0000080e0500 */
[----:B------:R-:W-:Y:S05]  /*3520*/  @P0 EXIT ;  /* 0x000000000000094d */ /* 0x000fea0003800000 */
[----:B0-----:R-:W-:Y:S01]  /*3530*/  LOP3.LUT P0, RZ, R5, 0xff, RZ, 0xc0, !PT ;  /* 0x000000ff05ff7812 */ /* 0x001fe2000780c0ff */
[----:B------:R-:W-:Y:S02]  /*3540*/  IMAD.MOV.U32 R0, RZ, RZ, 0x1 ;  /* 0x00000001ff007424 */ /* 0x000fe400078e00ff */
[----:B------:R-:W-:-:S10]  /*3550*/  IMAD.MOV.U32 R8, RZ, RZ, RZ ;  /* 0x000000ffff087224 */ /* 0x000fd400078e00ff */
[----:B------:R-:W-:Y:S05]  /*3560*/  @!P0 BRA `(.L_x_52) ;  /* 0x0000000c001c8947 */ /* 0x000fea0003800000 */
[----:B------:R-:W-:Y:S01]  /*3570*/  LOP3.LUT P0, RZ, R4, 0x1f, RZ, 0xc0, !PT ;  /* 0x0000001f04ff7812 */ /* 0x000fe2000780c0ff */
[C---:B------:R-:W-:Y:S01]  /*3580*/  IMAD R5, R2.reuse, UR37, RZ ;  /* 0x0000002502057c24 */ /* 0x040fe2000f8e02ff */
[C---:B------:R-:W-:Y:S01]  /*3590*/  ISETP.NE.AND P2, PT, R3.reuse, RZ, PT ;  /* 0x000000ff0300720c */ /* 0x040fe20003f45270 */
[----:B------:R-:W-:Y:S01]  /*35a0*/  ULDC UR5, c[0x0][0x658] ;  /* 0x0001960000057ab9 */ /* 0x000fe20000000800 */
[----:B------:R-:W-:Y:S01]  /*35b0*/  ISETP.NE.OR P0, PT, R3, RZ, !P0 ;  /* 0x000000ff0300720c */ /* 0x000fe20004705670 */
[----:B------:R-:W-:Y:S01]  /*35c0*/  IMAD.WIDE.U32 R2, R2, UR36, RZ ;  /* 0x0000002402027c25 */ /* 0x000fe2000f8e00ff */
[----:B------:R-:W-:Y:S01]  /*35d0*/  UMOV UR6, 0xffffffff ;  /* 0xffffffff00067882 */ /* 0x000fe20000000000 */
[----:B------:R-:W-:Y:S01]  /*35e0*/  BSSY B0, `(.L_x_52) ;  /* 0x00000bf000007945 */ /* 0x000fe20003800000 */
[----:B------:R-:W-:Y:S01]  /*35f0*/  USHF.L.U32 UR6, UR6, UR5, URZ ;  /* 0x0000000506067299 */ /* 0x000fe2000800063f */
[----:B------:R-:W-:Y:S01]  /*3600*/  IMAD.MOV.U32 R11, RZ, RZ, 0x1 ;  /* 0x00000001ff0b7424 */ /* 0x000fe200078e00ff */
[----:B------:R-:W-:Y:S01]  /*3610*/  LOP3.LUT R9, R16, 0x2, RZ, 0xfc, !PT ;  /* 0x0000000210097812 */ /* 0x000fe200078efcff */
[----:B------:R-:W-:Y:S01]  /*3620*/  IMAD.MOV.U32 R0, RZ, RZ, 0x1 ;  /* 0x00000001ff007424 */ /* 0x000fe200078e00ff */
[----:B------:R-:W-:Y:S01]  /*3630*/  ULDC UR4, c[0x0][0x600] ;  /* 0x0001800000047ab9 */ /* 0x000fe20000000800 */
[----:B------:R-:W-:Y:S01]  /*3640*/  IMAD.MOV.U32 R8, RZ, RZ, RZ ;  /* 0x000000ffff087224 */ /* 0x000fe200078e00ff */
[----:B------:R-:W-:Y:S01]  /*3650*/  UMOV UR7, 0x1 ;  /* 0x0000000100077882 */ /* 0x000fe20000000000 */
[----:B------:R-:W-:Y:S01]  /*3660*/  IMAD.IADD R10, R5, 0x1, R3 ;  /* 0x00000001050a7824 */ /* 0x000fe200078e0203 */
[----:B------:R-:W-:-:S02]  /*3670*/  UIADD3 UR19, UR40, 0x1, URZ ;  /* 0x0000000128137890 */ /* 0x000fc4000fffe03f */
[----:B------:R-:W-:Y:S02]  /*3680*/  UIADD3 UR15, UR4, -0x1, URZ ;  /* 0xffffffff040f7890 */ /* 0x000fe4000fffe03f */
[----:B------:R-:W-:Y:S02]  /*3690*/  USHF.L.U32 UR17, UR7, UR5, URZ ;  /* 0x0000000507117299 */ /* 0x000fe4000800063f */
[----:B------:R-:W-:Y:S01]  /*36a0*/  ULOP3.LUT UR16, URZ, UR6, URZ, 0x33, !UPT ;  /* 0x000000063f107292 */ /* 0x000fe2000f8e333f */
[----:B------:R-:W-:-:S11]  /*36b0*/  ULDC.64 UR20, c[0x0][0x198] ;  /* 0x0000660000147ab9 */ /* 0x000fd60000000a00 */
.L_x_64:
[----:B------:R-:W-:-:S03]  /*36c0*/  UMOV UR4, 0xffffffff ;  /* 0xffffffff00047882 */ /* 0x000fc60000000000 */
[----:B------:R-:W-:Y:S05]  /*36d0*/  BRA.DIV UR4, `(.L_x_53) ;  /* 0x0000001a04647947 */ /* 0x000fea000b800000 */
[----:B------:R-:W-:-:S13]  /*36e0*/  ELECT P6, URZ, PT ;  /* 0x00000000003f782f */ /* 0x000fda00038c0000 */
.L_x_95:
[----:B------:R-:W0:Y:S01]  /*36f0*/  LDC R4, c[0x0][0x28c] ;  /* 0x0000a300ff047b82 */ /* 0x000e220000000800 */
[----:B------:R-:W-:Y:S01]  /*3700*/  BSSY B1, `(.L_x_54) ;  /* 0x0000037000017945 */ /* 0x000fe20003800000 */
[----:B0-----:R-:W-:-:S13]  /*3710*/  ISETP.LT.OR P6, PT, R4, 0x1, !P6 ;  /* 0x000000010400780c */ /* 0x001fda00077c1670 */
[----:B------:R-:W-:Y:S05]  /*3720*/  @P6 BRA `(.L_x_55) ;  /* 0x0000000000d06947 */ /* 0x000fea0003800000 */
[----:B------:R-:W-:Y:S02]  /*3730*/  IMAD.SHL.U32 R22, R22, 0x10, RZ ;  /* 0x0000001016167824 */ /* 0x000fe400078e00ff */
[----:B------:R-:W-:Y:S02]  /*3740*/  IMAD.SHL.U32 R32, R32, 0x40, RZ ;  /* 0x0000004020207824 */ /* 0x000fe400078e00ff */
[----:B------:R-:W-:Y:S02]  /*3750*/  IMAD.MOV.U32 R14, RZ, RZ, RZ ;  /* 0x000000ffff0e7224 */ /* 0x000fe400078e00ff */
[----:B------:R-:W-:Y:S02]  /*3760*/  IMAD.U32 R15, RZ, RZ, UR19 ;  /* 0x00000013ff0f7e24 */ /* 0x000fe4000f8e00ff */
[----:B------:R-:W-:Y:S02]  /*3770*/  IMAD.MOV.U32 R4, RZ, RZ, R0 ;  /* 0x000000ffff047224 */ /* 0x000fe400078e0000 */
[----:B------:R-:W-:-:S07]  /*3780*/  IMAD.MOV.U32 R5, RZ, RZ, R8 ;  /* 0x000000ffff057224 */ /* 0x000fce00078e0008 */
.L_x_59:
[----:B------:R-:W0:Y:S01]  /*3790*/  S2R R7, SR_CgaCtaId ;  /* 0x0000000000077919 */ /* 0x000e220000008800 */
[----:B------:R-:W-:-:S04]  /*37a0*/  MOV R6, 0x400 ;  /* 0x0000040000067802 */ /* 0x000fc80000000f00 */
[----:B0-----:R-:W-:Y:S02]  /*37b0*/  LEA R12, R7, R6, 0x18 ;  /* 0x00000006070c7211 */ /* 0x001fe400078ec0ff */
[----:B------:R-:W-:Y:S01]  /*37c0*/  SHF.L.U32 R6, R4, 0x1f, RZ ;  /* 0x0000001f04067819 */ /* 0x000fe200000006ff */
[----:B------:R-:W0:Y:S02]  /*37d0*/  @!P2 LDC R7, c[0x0][0x500] ;  /* 0x00014000ff07ab82 */ /* 0x000e240000000800 */
[----:B------:R-:W-:-:S04]  /*37e0*/  IMAD R13, R5, 0x8, R12 ;  /* 0x00000008050d7824 */ /* 0x000fc800078e020c */
[----:B------:R-:W1:Y:S02]  /*37f0*/  SYNCS.PHASECHK.TRANS64.TRYWAIT P1, [R13+URZ+0xb0], R6 ;  /* 0x0000b0060d0075a7 */ /* 0x000e64000802017f */
[----:B-1----:R-:W-:Y:S05]  /*3800*/  @!P1 BRA `(.L_x_56) ;  /* 0x0000001800389947 */ /* 0x002fea0003800000 */
.L_x_96:
[----:B-1----:R-:W-:Y:S01]  /*3810*/  PRMT R6, R9, 0x9910, RZ ;  /* 0x0000991009067816 */ /* 0x002fe200000000ff */
[----:B0-----:R0:W-:Y:S03]  /*3820*/  @!P2 SYNCS.ARRIVE.TRANS64 RZ, [R13+URZ], R7 ;  /* 0x000000070dffa9a7 */ /* 0x0011e6000800003f */
[----:B------:R-:W-:-:S13]  /*3830*/  ISETP.NE.AND P1, PT, R6, 0x2, PT ;  /* 0x000000020600780c */ /* 0x000fda0003f25270 */
[----:B0-----:R-:W-:Y:S05]  /*3840*/  @P1 BRA `(.L_x_57) ;  /* 0x0000000000041947 */ /* 0x001fea0003800000 */
[----:B------:R-:W-:Y:S01]  /*3850*/  BPT.TRAP 0x1 ;  /* 0x000000040000795c */ /* 0x000fe20000300000 */
.L_x_57:
[----:B------:R-:W-:Y:S05]  /*3860*/  @P0 BRA `(.L_x_58) ;  /* 0x0000000000040947 */ /* 0x000fea0003800000 */
[----:B------:R-:W-:Y:S01]  /*3870*/  BPT.TRAP 0x1 ;  /* 0x000000040000795c */ /* 0x000fe20000300000 */
.L_x_58:
[--C-:B------:R-:W-:Y:S01]  /*3880*/  IMAD R6, R5, 0x2000, R12.reuse ;  /* 0x0000200005067824 */ /* 0x100fe200078e020c */
[----:B------:R-:W-:Y:S01]  /*3890*/  R2UR UR9, R13 ;  /* 0x000000000d0972ca */ /* 0x000fe200000e0000 */
[----:B------:R-:W-:Y:S01]  /*38a0*/  IMAD R12, R5, 0x800, R12 ;  /* 0x00000800050c7824 */ /* 0x000fe200078e020c */
[----:B------:R-:W-:Y:S01]  /*38b0*/  UIADD3 UR4, UP0, UR20, 0xf0, URZ ;  /* 0x000000f014047890 */ /* 0x000fe2000ff1e03f */
[----:B------:R-:W-:Y:S01]  /*38c0*/  VIADD R15, R15, 0xffffffff ;  /* 0xffffffff0f0f7836 */ /* 0x000fe20000000000 */
[----:B------:R-:W-:Y:S01]  /*38d0*/  R2UR UR5, R6 ;  /* 0x00000000060572ca */ /* 0x000fe200000e0000 */
[----:B------:R-:W-:Y:S01]  /*38e0*/  UIADD3 UR22, UP1, UR20, 0x1f0, URZ ;  /* 0x000001f014167890 */ /* 0x000fe2000ff3e03f */
[----:B------:R-:W-:Y:S01]  /*38f0*/  R2UR UR8, R12 ;  /* 0x000000000c0872ca */ /* 0x000fe200000e0000 */
[----:B------:R-:W-:Y:S01]  /*3900*/  VIADD R5, R5, 0x1 ;  /* 0x0000000105057836 */ /* 0x000fe20000000000 */
[----:B------:R-:W-:Y:S01]  /*3910*/  R2UR UR11, R32 ;  /* 0x00000000200b72ca */ /* 0x000fe200000e0000 */
[----:B------:R-:W-:Y:S01]  /*3920*/  UIADD3.X UR23, URZ, UR21, URZ, UP1, !UPT ;  /* 0x000000153f177290 */ /* 0x000fe20008ffe43f */
[----:B------:R-:W-:Y:S01]  /*3930*/  R2UR UR10, R14 ;  /* 0x000000000e0a72ca */ /* 0x000fe200000e0000 */
[----:B------:R-:W-:Y:S01]  /*3940*/  UMOV UR6, 0x0 ;  /* 0x0000000000067882 */ /* 0x000fe20000000000 */
[----:B------:R-:W-:Y:S01]  /*3950*/  R2UR UR12, R23 ;  /* 0x00000000170c72ca */ /* 0x000fe200000e0000 */
[----:B------:R-:W-:Y:S01]  /*3960*/  UMOV UR7, 0x10000000 ;  /* 0x1000000000077882 */ /* 0x000fe20000000000 */
[----:B------:R-:W-:Y:S01]  /*3970*/  R2UR UR18, R22 ;  /* 0x00000000161272ca */ /* 0x000fe200000e0000 */
[----:B------:R-:W-:Y:S01]  /*3980*/  VIADD R14, R14, 0x40 ;  /* 0x000000400e0e7836 */ /* 0x000fe20000000000 */
[----:B------:R-:W-:Y:S01]  /*3990*/  ISETP.GT.AND P3, PT, R15, 0x1, PT ;  /* 0x000000010f00780c */ /* 0x000fe20003f64270 */
[----:B------:R-:W-:Y:S01]  /*39a0*/  UIADD3 UR13, UR5, 0x280, URZ ;  /* 0x00000280050d7890 */ /* 0x000fe2000fffe03f */
[----:B------:R-:W-:Y:S01]  /*39b0*/  ISETP.NE.AND P1, PT, R5, 0x16, PT ;  /* 0x000000160500780c */ /* 0x000fe20003f25270 */
[----:B------:R-:W-:-:S02]  /*39c0*/  UIADD3.X UR5, URZ, UR21, URZ, UP0, !UPT ;  /* 0x000000153f057290 */ /* 0x000fc400087fe43f */
[----:B------:R-:W-:Y:S01]  /*39d0*/  UIADD3 UR14, UR8, 0x2c280, URZ ;  /* 0x0002c280080e7890 */ /* 0x000fe2000fffe03f */
[----:B------:R-:W-:Y:S02]  /*39e0*/  SEL R7, RZ, 0x1, P1 ;  /* 0x00000001ff077807 */ /* 0x000fe40000800000 */
[----:B------:R-:W-:Y:S01]  /*39f0*/  UMOV UR8, UR13 ;  /* 0x0000000d00087c82 */ /* 0x000fe20008000000 */
[----:B------:R-:W-:Y:S02]  /*3a00*/  SEL R5, R5, RZ, P1 ;  /* 0x000000ff05057207 */ /* 0x000fe40000800000 */
[----:B------:R-:W-:Y:S01]  /*3a10*/  LOP3.LUT R4, R4, R7, RZ, 0x3c, !PT ;  /* 0x0000000704047212 */ /* 0x000fe200078e3cff */
[----:B------:R0:W-:Y:S02]  /*3a20*/  UTMALDG.3D [UR8], [UR4], desc[UR6] ;  /* 0x00000608040075b4 */ /* 0x0001e40008011000 */
[----:B0-----:R-:W-:Y:S01]  /*3a30*/  UMOV UR8, UR14 ;  /* 0x0000000e00087c82 */ /* 0x001fe20008000000 */
[----:B------:R-:W-:-:S02]  /*3a40*/  UMOV UR11, UR18 ;  /* 0x00000012000b7c82 */ /* 0x000fc40008000000 */
[----:B------:R0:W-:Y:S02]  /*3a50*/  UTMALDG.3D [UR8], [UR22], desc[UR6] ;  /* 0x00000608160075b4 */ /* 0x0001e40008011000 */
[----:B0-----:R-:W-:Y:S05]  /*3a60*/  @P3 BRA `(.L_x_59) ;  /* 0xfffffffc00483947 */ /* 0x001fea000383ffff */
.L_x_55:
[----:B------:R-:W-:Y:S05]  /*3a70*/  BSYNC B1 ;  /* 0x0000000000017941 */ /* 0x000fea0003800000 */
.L_x_54:
[----:B------:R-:W-:Y:S01]  /*3a80*/  LOP3.LUT P4, RZ, R11, 0xff, RZ, 0xc0, !PT ;  /* 0x000000ff0bff7812 */ /* 0x000fe2000788c0ff */
[----:B------:R-:W-:Y:S01]  /*3a90*/  VIADD R8, R8, UR40 ;  /* 0x0000002808087c36 */ /* 0x000fe20008000000 */
[----:B------:R-:W-:Y:S01]  /*3aa0*/  ULDC.64 UR4, c[0x0][0x650] ;  /* 0x0001940000047ab9 */ /* 0x000fe20000000a00 */
[----:B------:R-:W-:Y:S01]  /*3ab0*/  IMAD.U32 R7, RZ, RZ, UR40 ;  /* 0x00000028ff077e24 */ /* 0x000fe2000f8e00ff */
[----:B------:R-:W-:Y:S01]  /*3ac0*/  UISETP.GE.U32.AND UP0, UPT, UR40, 0x16, UPT ;  /* 0x000000162800788c */ /* 0x000fe2000bf06070 */
[----:B------:R-:W-:Y:S01]  /*3ad0*/  BSSY B1, `(.L_x_60) ;  /* 0x000006d000017945 */ /* 0x000fe20003800000 */
[----:B------:R-:W-:Y:S01]  /*3ae0*/  ISETP.GT.U32.AND P1, PT, R8, 0x15, PT ;  /* 0x000000150800780c */ /* 0x000fe20003f24070 */
[----:B------:R-:W-:Y:S01]  /*3af0*/  IMAD.MOV.U32 R32, RZ, RZ, -0x1 ;  /* 0xffffffffff207424 */ /* 0x000fe200078e00ff */
[----:B------:R-:W-:Y:S01]  /*3b00*/  PRMT R11, RZ, 0x7610, R11 ;  /* 0x00007610ff0b7816 */ /* 0x000fe2000000000b */
[----:B------:R-:W-:Y:S01]  /*3b10*/  IMAD.MOV.U32 R22, RZ, RZ, -0x1 ;  /* 0xffffffffff167424 */ /* 0x000fe200078e00ff */
[----:B------:R-:W-:Y:S01]  /*3b20*/  ISETP.LT.U32.AND P1, PT, R7, 0x16, P1 ;  /* 0x000000160700780c */ /* 0x000fe20000f21070 */
[----:B------:R-:W-:Y:S01]  /*3b30*/  IMAD.MOV.U32 R23, RZ, RZ, -0x1 ;  /* 0xffffffffff177424 */ /* 0x000fe200078e00ff */
[----:B------:R-:W-:Y:S01]  /*3b40*/  PLOP3.LUT P3, PT, PT, PT, UP0, 0x80, 0x0 ;  /* 0x000000000000781c */ /* 0x000fe20003f6f008 */
[----:B------:R-:W0:Y:S01]  /*3b50*/  @P4 S2R R5, SR_CgaCtaId ;  /* 0x0000000000054919 */ /* 0x000e220000008800 */
[----:B------:R-:W-:-:S04]  /*3b60*/  @P4 MOV R4, 0x400 ;  /* 0x0000040000044802 */ /* 0x000fc80000000f00 */
[----:B0-----:R-:W-:Y:S01]  /*3b70*/  @P4 LEA R6, R5, R4, 0x18 ;  /* 0x0000000405064211 */ /* 0x001fe200078ec0ff */
[----:B------:R-:W-:-:S03]  /*3b80*/  IMAD.WIDE.U32 R4, R8, -0x45d1745d, RZ ;  /* 0xba2e8ba308047825 */ /* 0x000fc600078e00ff */
[----:B------:R0:W-:Y:S01]  /*3b90*/  @P4 SYNCS.ARRIVE.TRANS64.A1T0 RZ, [R6+URZ+0x198], RZ ;  /* 0x000198ff06ff49a7 */ /* 0x0001e2000810003f */
[----:B------:R-:W-:Y:S02]  /*3ba0*/  IADD3 R18, P4, R18, R2, RZ ;  /* 0x0000000212127210 */ /* 0x000fe40007f9e0ff */
[----:B------:R-:W-:Y:S02]  /*3bb0*/  SHF.R.U32.HI R7, RZ, 0x4, R5 ;  /* 0x00000004ff077819 */ /* 0x000fe40000011605 */
[----:B------:R-:W-:Y:S01]  /*3bc0*/  SEL R5, RZ, 0x1, !P1 ;  /* 0x00000001ff057807 */ /* 0x000fe20004800000 */
[----:B------:R-:W-:Y:S01]  /*3bd0*/  IMAD.X R17, R17, 0x1, R10, P4 ;  /* 0x0000000111117824 */ /* 0x000fe200020e060a */
[----:B------:R-:W-:Y:S01]  /*3be0*/  ISETP.GE.U32.AND P1, PT, R18, UR4, PT ;  /* 0x0000000412007c0c */ /* 0x000fe2000bf26070 */
[----:B------:R-:W-:Y:S01]  /*3bf0*/  IMAD R8, R7, -0x16, R8 ;  /* 0xffffffea07087824 */ /* 0x000fe200078e0208 */
[----:B------:R-:W-:Y:S02]  /*3c00*/  LOP3.LUT R0, R0, R5, RZ, 0x3c, !PT ;  /* 0x0000000500007212 */ /* 0x000fe400078e3cff */
[----:B------:R-:W-:-:S02]  /*3c10*/  ISETP.GE.U32.AND.EX P1, PT, R17, UR5, PT, P1 ;  /* 0x0000000511007c0c */ /* 0x000fc4000bf26110 */
[----:B------:R-:W-:Y:S02]  /*3c20*/  @P3 LOP3.LUT R0, R0, 0x1, R7, 0x78, !PT ;  /* 0x0000000100003812 */ /* 0x000fe400078e7807 */
[----:B------:R-:W-:-:S09]  /*3c30*/  PRMT R4, RZ, 0x7610, R4 ;  /* 0x00007610ff047816 */ /* 0x000fd20000000004 */
[----:B0-----:R-:W-:Y:S05]  /*3c40*/  @P1 BRA `(.L_x_61) ;  /* 0x0000000400541947 */ /* 0x001fea0003800000 */
[----:B------:R-:W0:Y:S01]  /*3c50*/  S2R R13, SR_CTAID.X ;  /* 0x00000000000d7919 */ /* 0x000e220000002500 */
[----:B------:R-:W-:Y:S01]  /*3c60*/  ULDC.64 UR4, c[0x0][0x628] ;  /* 0x00018a0000047ab9 */ /* 0x000fe20000000a00 */
[----:B------:R-:W1:Y:S01]  /*3c70*/  LDC R14, c[0x0][0x144] ;  /* 0x00005100ff0e7b82 */ /* 0x000e620000000800 */
[----:B------:R-:W-:Y:S01]  /*3c80*/  ISETP.NE.U32.AND P1, PT, RZ, UR4, PT ;  /* 0x00000004ff007c0c */ /* 0x000fe2000bf25070 */
[----:B------:R-:W2:Y:S01]  /*3c90*/  S2R R12, SR_CTAID.Y ;  /* 0x00000000000c7919 */ /* 0x000ea20000002600 */
[----:B------:R-:W-:Y:S01]  /*3ca0*/  ULDC UR6, c[0x0][0x150] ;  /* 0x0000540000067ab9 */ /* 0x000fe20000000800 */
[----:B------:R-:W-:Y:S01]  /*3cb0*/  ULDC UR7, c[0x0][0x630] ;  /* 0x00018c0000077ab9 */ /* 0x000fe20000000800 */
[----:B------:R-:W-:Y:S01]  /*3cc0*/  ISETP.NE.AND.EX P1, PT, RZ, UR5, PT, P1 ;  /* 0x00000005ff007c0c */ /* 0x000fe2000bf25310 */
[----:B------:R-:W-:Y:S01]  /*3cd0*/  IMAD.MOV.U32 R4, RZ, RZ, R18 ;  /* 0x000000ffff047224 */ /* 0x000fe200078e0012 */
[----:B0-----:R-:W-:-:S05]  /*3ce0*/  I2FP.F32.U32 R5, R13 ;  /* 0x0000000d00057245 */ /* 0x001fca0000201000 */
[----:B------:R-:W-:Y:S01]  /*3cf0*/  FMUL R20, R5, UR6 ;  /* 0x0000000605147c20 */ /* 0x000fe20008400000 */
[----:B------:R-:W-:-:S05]  /*3d00*/  IMAD.MOV.U32 R5, RZ, RZ, R17 ;  /* 0x000000ffff057224 */ /* 0x000fca00078e0011 */
[----:B--2---:R-:W-:Y:S05]  /*3d10*/  @!P1 BRA `(.L_x_62) ;  /* 0x0000000000289947 */ /* 0x004fea0003800000 */
[----:B------:R-:W-:Y:S02]  /*3d20*/  ULDC UR6, c[0x0][0x634] ;  /* 0x00018d0000067ab9 */ /* 0x000fe40000000800 */
[----:B------:R-:W-:-:S05]  /*3d30*/  IADD3 R5, P1, R18, UR6, RZ ;  /* 0x0000000612057c10 */ /* 0x000fca000ff3e0ff */
[----:B------:R-:W-:-:S04]  /*3d40*/  IMAD.X R15, RZ, RZ, R17, P1 ;  /* 0x000000ffff0f7224 */ /* 0x000fc800008e0611 */
[----:B------:R-:W-:-:S04]  /*3d50*/  IMAD.WIDE.U32 R6, R15, UR4, RZ ;  /* 0x000000040f067c25 */ /* 0x000fc8000f8e00ff */
[----:B------:R-:W-:-:S04]  /*3d60*/  IMAD.WIDE.U32 R6, P1, R5, UR5, R6 ;  /* 0x0000000505067c25 */ /* 0x000fc8000f820006 */
[----:B------:R-:W-:-:S04]  /*3d70*/  IMAD.WIDE.U32 R4, R5, UR4, RZ ;  /* 0x0000000405047c25 */ /* 0x000fc8000f8e00ff */
[----:B------:R-:W-:Y:S01]  /*3d80*/  IMAD.MOV.U32 R4, RZ, RZ, R7 ;  /* 0x000000ffff047224 */ /* 0x000fe200078e0007 */
[----:B------:R-:W-:Y:S01]  /*3d90*/  IADD3 RZ, P3, R5, R6, RZ ;  /* 0x0000000605ff7210 */ /* 0x000fe20007f7e0ff */
[----:B------:R-:W-:-:S04]  /*3da0*/  IMAD.X R5, RZ, RZ, RZ, P1 ;  /* 0x000000ffff057224 */ /* 0x000fc800008e06ff */
[----:B------:R-:W-:-:S08]  /*3db0*/  IMAD.WIDE.U32.X R4, R15, UR5, R4, P3 ;  /* 0x000000050f047c25 */ /* 0x000fd000098e0404 */
.L_x_62:
[--C-:B------:R-:W-:Y:S01]  /*3dc0*/  SHF.R.U64 R23, R4, UR7, R5.reuse ;  /* 0x0000000704177c19 */ /* 0x100fe20008001205 */
[----:B------:R-:W0:Y:S01]  /*3dd0*/  F2I.U32.TRUNC.NTZ R20, R20 ;  /* 0x0000001400147305 */ /* 0x000e22000020f000 */
[----:B------:R-:W-:Y:S01]  /*3de0*/  SHF.R.U32.HI R4, RZ, UR7, R5 ;  /* 0x00000007ff047c19 */ /* 0x000fe20008011605 */
[----:B------:R-:W-:Y:S01]  /*3df0*/  ULDC.64 UR4, c[0x0][0x620] ;  /* 0x0001880000047ab9 */ /* 0x000fe20000000a00 */
[----:B------:R-:W-:Y:S01]  /*3e00*/  IADD3 R7, P1, RZ, -R23, RZ ;  /* 0x80000017ff077210 */ /* 0x000fe20007f3e0ff */
[----:B------:R-:W-:Y:S01]  /*3e10*/  IMAD.MOV.U32 R5, RZ, RZ, R17 ;  /* 0x000000ffff057224 */ /* 0x000fe200078e0011 */
[----:B------:R-:W-:Y:S01]  /*3e20*/  ULDC.64 UR6, c[0x0][0x640] ;  /* 0x0001900000067ab9 */ /* 0x000fe20000000a00 */
[----:B------:R-:W2:Y:S02]  /*3e30*/  LDC R21, c[0x0][0x148] ;  /* 0x00005200ff157b82 */ /* 0x000ea40000000800 */
[----:B------:R-:W-:Y:S01]  /*3e40*/  IMAD.X R4, RZ, RZ, ~R4, P1 ;  /* 0x000000ffff047224 */ /* 0x000fe200008e0e04 */
[----:B------:R-:W-:-:S03]  /*3e50*/  ISETP.NE.U32.AND P1, PT, RZ, UR6, PT ;  /* 0x00000006ff007c0c */ /* 0x000fc6000bf25070 */
[----:B------:R-:W-:Y:S01]  /*3e60*/  IMAD R6, R4, UR4, RZ ;  /* 0x0000000404067c24 */ /* 0x000fe2000f8e02ff */
[----:B------:R-:W-:Y:S01]  /*3e70*/  ISETP.NE.AND.EX P1, PT, RZ, UR7, PT, P1 ;  /* 0x00000007ff007c0c */ /* 0x000fe2000bf25310 */
[----:B------:R-:W-:-:S04]  /*3e80*/  IMAD.MOV.U32 R4, RZ, RZ, R18 ;  /* 0x000000ffff047224 */ /* 0x000fc800078e0012 */
[----:B------:R-:W-:Y:S01]  /*3e90*/  IMAD.WIDE.U32 R4, R7, UR4, R4 ;  /* 0x0000000407047c25 */ /* 0x000fe2000f8e0004 */
[----:B------:R-:W-:-:S03]  /*3ea0*/  ULDC UR4, c[0x0][0x618] ;  /* 0x0001860000047ab9 */ /* 0x000fc60000000800 */
[----:B------:R-:W-:Y:S01]  /*3eb0*/  IMAD R7, R7, UR5, R6 ;  /* 0x0000000507077c24 */ /* 0x000fe2000f8e0206 */
[----:B------:R-:W-:Y:S01]  /*3ec0*/  ULDC UR5, c[0x0][0x154] ;  /* 0x0000550000057ab9 */ /* 0x000fe20000000800 */
[----:B0-----:R-:W-:Y:S02]  /*3ed0*/  IMAD.MOV R6, RZ, RZ, -R20 ;  /* 0x000000ffff067224 */ /* 0x001fe400078e0a14 */
[----:B------:R-:W-:Y:S02]  /*3ee0*/  IMAD.IADD R5, R5, 0x1, R7 ;  /* 0x0000000105057824 */ /* 0x000fe400078e0207 */
[----:B-1----:R-:W-:Y:S01]  /*3ef0*/  IMAD R13, R14, R6, R13 ;  /* 0x000000060e0d7224 */ /* 0x002fe200078e020d */
[----:B------:R-:W-:Y:S02]  /*3f00*/  I2FP.F32.U32 R6, R12 ;  /* 0x0000000c00067245 */ /* 0x000fe40000201000 */
[--C-:B------:R-:W-:Y:S02]  /*3f10*/  SHF.R.U64 R14, R4, UR4, R5.reuse ;  /* 0x00000004040e7c19 */ /* 0x100fe40008001205 */
[----:B------:R-:W-:Y:S01]  /*3f20*/  SHF.R.U32.HI R5, RZ, UR4, R5 ;  /* 0x00000004ff057c19 */ /* 0x000fe20008011605 */
[----:B------:R-:W-:Y:S01]  /*3f30*/  FMUL R6, R6, UR5 ;  /* 0x0000000506067c20 */ /* 0x000fe20008400000 */
[----:B------:R-:W-:-:S02]  /*3f40*/  ULDC UR4, c[0x0][0x608] ;  /* 0x0001820000047ab9 */ /* 0x000fc40000000800 */
[--C-:B------:R-:W-:Y:S01]  /*3f50*/  SHF.R.U64 R20, R14, UR4, R5.reuse ;  /* 0x000000040e147c19 */ /* 0x100fe20008001205 */
[----:B------:R0:W1:Y:S01]  /*3f60*/  F2I.U32.TRUNC.NTZ R22, R6 ;  /* 0x0000000600167305 */ /* 0x000062000020f000 */
[----:B------:R-:W-:Y:S01]  /*3f70*/  SHF.R.U32.HI R5, RZ, UR4, R5 ;  /* 0x00000004ff057c19 */ /* 0x000fe20008011605 */
[----:B------:R-:W-:-:S03]  /*3f80*/  ULDC UR4, c[0x0][0x658] ;  /* 0x0001960000047ab9 */ /* 0x000fc60000000800 */
[--C-:B------:R-:W-:Y:S02]  /*3f90*/  SHF.R.U64 R15, R20, UR4, R5.reuse ;  /* 0x00000004140f7c19 */ /* 0x100fe40008001205 */
[----:B------:R-:W-:-:S03]  /*3fa0*/  SHF.R.U32.HI R25, RZ, UR4, R5 ;  /* 0x00000004ff197c19 */ /* 0x000fc60008011605 */
[----:B------:R-:W-:Y:S02]  /*3fb0*/  IMAD.MOV.U32 R4, RZ, RZ, R15 ;  /* 0x000000ffff047224 */ /* 0x000fe400078e000f */
[----:B------:R-:W-:Y:S01]  /*3fc0*/  IMAD.MOV.U32 R5, RZ, RZ, R25 ;  /* 0x000000ffff057224 */ /* 0x000fe200078e0019 */
[----:B0-----:R-:W-:Y:S06]  /*3fd0*/  @!P1 BRA `(.L_x_63) ;  /* 0x0000000000289947 */ /* 0x001fec0003800000 */
        /* <DEDUP_REMOVED lines=10> */
.L_x_63:
[----:B------:R-:W-:Y:S01]  /*4080*/  ISETP.NE.AND P1, PT, R19, 0x1, PT ;  /* 0x000000011300780c */ /* 0x000fe20003f25270 */
[----:B------:R-:W-:Y:S01]  /*4090*/  ULDC UR4, c[0x0][0x648] ;  /* 0x0001920000047ab9 */ /* 0x000fe20000000800 */
[----:B------:R-:W-:Y:S01]  /*40a0*/  LOP3.LUT R20, R20, UR16, RZ, 0xc0, !PT ;  /* 0x0000001014147c12 */ /* 0x000fe2000f8ec0ff */
[----:B-1----:R-:W-:Y:S01]  /*40b0*/  IMAD.MOV R22, RZ, RZ, -R22 ;  /* 0x000000ffff167224 */ /* 0x002fe200078e0a16 */
[----:B------:R-:W-:Y:S01]  /*40c0*/  SHF.R.U64 R5, R4, UR4, R5 ;  /* 0x0000000404057c19 */ /* 0x000fe20008001205 */
[----:B------:R-:W-:Y:S01]  /*40d0*/  ULDC UR4, c[0x0][0x638] ;  /* 0x00018e0000047ab9 */ /* 0x000fe20000000800 */
[----:B------:R-:W-:Y:S01]  /*40e0*/  LOP3.LUT R32, R14, UR15, RZ, 0xc0, !PT ;  /* 0x0000000f0e207c12 */ /* 0x000fe2000f8ec0ff */
[----:B------:R-:W-:Y:S02]  /*40f0*/  ULDC UR5, c[0x0][0x610] ;  /* 0x0001840000057ab9 */ /* 0x000fe40000000800 */
[----:B------:R-:W-:Y:S02]  /*4100*/  IMAD.MOV R4, RZ, RZ, -R5 ;  /* 0x000000ffff047224 */ /* 0x000fe400078e0a05 */
[----:B------:R-:W-:-:S02]  /*4110*/  IMAD R20, R5, UR17, R20 ;  /* 0x0000001105147c24 */ /* 0x000fc4000f8e0214 */
[----:B--2---:R-:W-:Y:S02]  /*4120*/  @P1 IMAD R13, R21, R22, R12 ;  /* 0x00000016150d1224 */ /* 0x004fe400078e020c */
[----:B------:R-:W-:Y:S01]  /*4130*/  IMAD R15, R4, UR4, R15 ;  /* 0x00000004040f7c24 */ /* 0x000fe2000f8e020f */
[----:B------:R-:W-:Y:S01]  /*4140*/  ULDC UR4, c[0x0][0x600] ;  /* 0x0001800000047ab9 */ /* 0x000fe20000000800 */
[----:B------:R-:W-:Y:S02]  /*4150*/  IMAD R13, R20, UR5, R13 ;  /* 0x00000005140d7c24 */ /* 0x000fe4000f8e020d */
[----:B------:R-:W-:Y:S02]  /*4160*/  IMAD R32, R15, UR4, R32 ;  /* 0x000000040f207c24 */ /* 0x000fe4000f8e0220 */
[----:B------:R-:W-:-:S03]  /*4170*/  IMAD.MOV.U32 R4, RZ, RZ, 0x1 ;  /* 0x00000001ff047424 */ /* 0x000fc600078e00ff */
[----:B------:R-:W-:Y:S02]  /*4180*/  SEL R22, R32, R13, !P1 ;  /* 0x0000000d20167207 */ /* 0x000fe40004800000 */
[----:B------:R-:W-:-:S07]  /*4190*/  SEL R32, R13, R32, !P1 ;  /* 0x000000200d207207 */ /* 0x000fce0004800000 */
.L_x_61:
[----:B------:R-:W-:Y:S05]  /*41a0*/  BSYNC B1 ;  /* 0x0000000000017941 */ /* 0x000fea0003800000 */
.L_x_60:
[----:B------:R-:W-:-:S13]  /*41b0*/  LOP3.LUT P1, RZ, R4, 0xff, RZ, 0xc0, !PT ;  /* 0x000000ff04ff7812 */ /* 0x000fda000782c0ff */
[----:B------:R-:W-:Y:S05]  /*41c0*/  @P1 BRA `(.L_x_64) ;  /* 0xfffffff4003c1947 */ /* 0x000fea000383ffff */
[----:B------:R-:W-:Y:S05]  /*41d0*/  BSYNC B0 ;  /* 0x0000000000007941 */ /* 0x000fea0003800000 */
.L_x_52:
[----:B------:R-:W-:-:S03]  /*41e0*/  UMOV UR4, 0xffffffff ;  /* 0xffffffff00047882 */ /* 0x000fc60000000000 */
[----:B------:R-:W-:Y:S05]  /*41f0*/  BRA.DIV UR4, `(.L_x_65) ;  /* 0x0000000e04d07947 */ /* 0x000fea000b800000 */
[----:B------:R-:W-:-:S13]  /*4200*/  ELECT P6, URZ, PT ;  /* 0x00000000003f782f */ /* 0x000fda00038c0000 */
.L_x_99:
[----:B------:R-:W-:Y:S04]  /*4210*/  BSSY B0, `(.L_x_66) ;  /* 0x00000cd000007945 */ /* 0x000fe80003800000 */
[----:B------:R-:W-:Y:S05]  /*4220*/  @!P6 BRA `(.L_x_67) ;  /* 0x0000000c002ce947 */ /* 0x000fea0003800000 */
[----:B------:R-:W-:-:S04]  /*4230*/  LOP3.LUT R16, R16, 0x2, RZ, 0xfc, !PT ;  /* 0x0000000210107812 */ /* 0x000fc800078efcff */
[----:B------:R-:W-:-:S13]  /*4240*/  ISETP.NE.AND P0, PT, R16, 0x3, PT ;  /* 0x000000031000780c */ /* 0x000fda0003f05270 */
[----:B------:R-:W-:Y:S05]  /*4250*/  @!P0 BRA `(.L_x_68) ;  /* 0x0000000000048947 */ /* 0x000fea0003800000 */
[----:B------:R-:W-:Y:S01]  /*4260*/  BPT.TRAP 0x1 ;  /* 0x000000040000795c */ /* 0x000fe20000300000 */
.L_x_68:
[----:B------:R-:W0:Y:S01]  /*4270*/  S2R R3, SR_CgaCtaId ;  /* 0x0000000000037919 */ /* 0x000e220000008800 */
[----:B------:R-:W-:-:S04]  /*4280*/  MOV R2, 0x400 ;  /* 0x0000040000027802 */ /* 0x000fc80000000f00 */
[----:B0-----:R-:W-:Y:S02]  /*4290*/  LEA R3, R3, R2, 0x18 ;  /* 0x0000000203037211 */ /* 0x001fe400078ec0ff */
[----:B------:R-:W-:-:S03]  /*42a0*/  SHF.L.U32 R2, R0, 0x1f, RZ ;  /* 0x0000001f00027819 */ /* 0x000fc600000006ff */
[----:B------:R-:W-:-:S04]  /*42b0*/  VIADD R3, R3, 0xb0 ;  /* 0x000000b003037836 */ /* 0x000fc80000000000 */
[C---:B------:R-:W-:Y:S02]  /*42c0*/  IMAD R7, R8.reuse, 0x8, R3 ;  /* 0x0000000808077824 */ /* 0x040fe400078e0203 */
[----:B------:R-:W-:Y:S02]  /*42d0*/  VIADD R8, R8, 0x1 ;  /* 0x0000000108087836 */ /* 0x000fe40000000000 */
[----:B------:R-:W0:Y:S03]  /*42e0*/  SYNCS.PHASECHK.TRANS64.TRYWAIT P0, [R7+URZ], R2 ;  /* 0x00000002070075a7 */ /* 0x000e26000800017f */
[----:B------:R-:W-:-:S04]  /*42f0*/  ISETP.NE.AND P1, PT, R8, 0x16, PT ;  /* 0x000000160800780c */ /* 0x000fc80003f25270 */
[----:B------:R-:W-:Y:S02]  /*4300*/  SEL R5, RZ, 0x1, P1 ;  /* 0x00000001ff057807 */ /* 0x000fe40000800000 */
[----:B------:R-:W-:Y:S02]  /*4310*/  SEL R8, R8, RZ, P1 ;  /* 0x000000ff08087207 */ /* 0x000fe40000800000 */
[----:B------:R-:W-:-:S03]  /*4320*/  LOP3.LUT R5, R0, R5, RZ, 0x3c, !PT ;  /* 0x0000000500057212 */ /* 0x000fc600078e3cff */
[----:B------:R-:W-:Y:S01]  /*4330*/  IMAD R9, R8, 0x8, R3 ;  /* 0x0000000808097824 */ /* 0x000fe200078e0203 */
[----:B------:R-:W-:Y:S01]  /*4340*/  SHF.L.U32 R4, R5, 0x1f, RZ ;  /* 0x0000001f05047819 */ /* 0x000fe200000006ff */
[----:B0-----:R-:W-:Y:S06]  /*4350*/  @!P0 BRA `(.L_x_69) ;  /* 0x0000000c00988947 */ /* 0x001fec0003800000 */
.L_x_100:
[----:B------:R-:W1:Y:S01]  /*4360*/  SYNCS.PHASECHK.TRANS64.TRYWAIT P0, [R9+URZ], R4 ;  /* 0x00000004090075a7 */ /* 0x000e62000800017f */
[----:B------:R-:W-:-:S05]  /*4370*/  VIADD R0, R8, 0x1 ;  /* 0x0000000108007836 */ /* 0x000fca0000000000 */
[----:B------:R-:W-:-:S04]  /*4380*/  ISETP.NE.AND P1, PT, R0, 0x16, PT ;  /* 0x000000160000780c */ /* 0x000fc80003f25270 */
[----:B0-----:R-:W-:Y:S02]  /*4390*/  SEL R2, RZ, 0x1, P1 ;  /* 0x00000001ff027807 */ /* 0x001fe40000800000 */
[----:B------:R-:W-:Y:S02]  /*43a0*/  SEL R0, R0, RZ, P1 ;  /* 0x000000ff00007207 */ /* 0x000fe40000800000 */
[----:B------:R-:W-:-:S03]  /*43b0*/  LOP3.LUT R7, R5, R2, RZ, 0x3c, !PT ;  /* 0x0000000205077212 */ /* 0x000fc600078e3cff */
[----:B------:R-:W-:Y:S01]  /*43c0*/  IMAD R6, R0, 0x8, R3 ;  /* 0x0000000800067824 */ /* 0x000fe200078e0203 */
[----:B------:R-:W-:Y:S01]  /*43d0*/  SHF.L.U32 R5, R7, 0x1f, RZ ;  /* 0x0000001f07057819 */ /* 0x000fe200000006ff */
[----:B-1----:R-:W-:Y:S06]  /*43e0*/  @!P0 BRA `(.L_x_70) ;  /* 0x0000000c00888947 */ /* 0x002fec0003800000 */
.L_x_101:
[----:B------:R-:W1:Y:S01]  /*43f0*/  SYNCS.PHASECHK.TRANS64.TRYWAIT P0, [R6+URZ], R5 ;  /* 0x00000005060075a7 */ /* 0x000e62000800017f */
[----:B------:R-:W-:-:S05]  /*4400*/  VIADD R0, R0, 0x1 ;  /* 0x0000000100007836 */ /* 0x000fca0000000000 */
[----:B------:R-:W-:-:S04]  /*4410*/  ISETP.NE.AND P1, PT, R0, 0x16, PT ;  /* 0x000000160000780c */ /* 0x000fc80003f25270 */
[----:B------:R-:W-:Y:S02]  /*4420*/  SEL R2, RZ, 0x1, P1 ;  /* 0x00000001ff027807 */ /* 0x000fe40000800000 */
[----:B------:R-:W-:Y:S02]  /*4430*/  SEL R0, R0, RZ, P1 ;  /* 0x000000ff00007207 */ /* 0x000fe40000800000 */
[----:B------:R-:W-:-:S03]  /*4440*/  LOP3.LUT R7, R7, R2, RZ, 0x3c, !PT ;  /* 0x0000000207077212 */ /* 0x000fc600078e3cff */
[----:B0-----:R-:W-:Y:S01]  /*4450*/  IMAD R9, R0, 0x8, R3 ;  /* 0x0000000800097824 */ /* 0x001fe200078e0203 */
[----:B------:R-:W-:Y:S01]  /*4460*/  SHF.L.U32 R4, R7, 0x1f, RZ ;  /* 0x0000001f07047819 */ /* 0x000fe200000006ff */
[----:B-1----:R-:W-:Y:S06]  /*4470*/  @!P0 BRA `(.L_x_71) ;  /* 0x0000000c00788947 */ /* 0x002fec0003800000 */
.L_x_102:
        /* <DEDUP_REMOVED lines=9> */
.L_x_103:
        /* <DEDUP_REMOVED lines=9> */
.L_x_104:
        /* <DEDUP_REMOVED lines=9> */
.L_x_105:
        /* <DEDUP_REMOVED lines=9> */
.L_x_106:
        /* <DEDUP_REMOVED lines=9> */
.L_x_107:
        /* <DEDUP_REMOVED lines=9> */
.L_x_108:
        /* <DEDUP_REMOVED lines=9> */
.L_x_109:
        /* <DEDUP_REMOVED lines=9> */
.L_x_110:
        /* <DEDUP_REMOVED lines=9> */
.L_x_111:
        /* <DEDUP_REMOVED lines=9> */
.L_x_112:
        /* <DEDUP_REMOVED lines=9> */
.L_x_113:
        /* <DEDUP_REMOVED lines=9> */
.L_x_114:
        /* <DEDUP_REMOVED lines=9> */
.L_x_115:
        /* <DEDUP_REMOVED lines=9> */
.L_x_116:
        /* <DEDUP_REMOVED lines=9> */
.L_x_117:
        /* <DEDUP_REMOVED lines=9> */
.L_x_118:
        /* <DEDUP_REMOVED lines=9> */
.L_x_119:
[----:B------:R-:W1:Y:S01]  /*4e10*/  SYNCS.PHASECHK.TRANS64.TRYWAIT P0, [R6+URZ], R5 ;  /* 0x00000005060075a7 */ /* 0x000e62000800017f */
[----:B------:R-:W-:-:S05]  /*4e20*/  VIADD R0, R0, 0x1 ;  /* 0x0000000100007836 */ /* 0x000fca0000000000 */
[----:B------:R-:W-:-:S04]  /*4e30*/  ISETP.NE.AND P1, PT, R0, 0x16, PT ;  /* 0x000000160000780c */ /* 0x000fc80003f25270 */
[----:B------:R-:W-:Y:S02]  /*4e40*/  SEL R2, RZ, 0x1, P1 ;  /* 0x00000001ff027807 */ /* 0x000fe40000800000 */
[----:B------:R-:W-:Y:S02]  /*4e50*/  SEL R0, R0, RZ, P1 ;  /* 0x000000ff00007207 */ /* 0x000fe40000800000 */
[----:B------:R-:W-:Y:S01]  /*4e60*/  LOP3.LUT R2, R7, R2, RZ, 0x3c, !PT ;  /* 0x0000000207027212 */ /* 0x000fe200078e3cff */
[----:B-1----:R-:W-:Y:S06]  /*4e70*/  @!P0 BRA `(.L_x_89) ;  /* 0x0000000800608947 */ /* 0x002fec0003800000 */
.L_x_120:
[----:B------:R-:W-:Y:S01]  /*4e80*/  IMAD R3, R0, 0x8, R3 ;  /* 0x0000000800037824 */ /* 0x000fe200078e0203 */
[----:B------:R-:W-:-:S07]  /*4e90*/  SHF.L.U32 R0, R2, 0x1f, RZ ;  /* 0x0000001f02007819 */ /* 0x000fce00000006ff */
.L_x_90:
[----:B--2---:R2:W3:Y:S02]  /*4ea0*/  SYNCS.PHASECHK.TRANS64.TRYWAIT P0, [R3+URZ], R0 ;  /* 0x00000000030075a7 */ /* 0x0044e4000800017f */
[----:B---3--:R-:W-:Y:S05]  /*4eb0*/  @!P0 NANOSLEEP.SYNCS 0x989680 ;  /* 0x009896800000895d */ /* 0x008fea0003900000 */
[----:B------:R-:W3:Y:S02]  /*4ec0*/  @!P0 SYNCS.PHASECHK.TRANS64 P0, [R3+URZ], R0 ;  /* 0x00000000030085a7 */ /* 0x000ee4000800007f */
[----:B---3--:R-:W-:Y:S05]  /*4ed0*/  @!P0 BRA `(.L_x_90) ;  /* 0xfffffffc00f08947 */ /* 0x008fea000383ffff */
.L_x_67:
[----:B------:R-:W-:Y:S05]  /*4ee0*/  BSYNC B0 ;  /* 0x0000000000007941 */ /* 0x000fea0003800000 */
.L_x_66:
[----:B------:R-:W-:Y:S05]  /*4ef0*/  EXIT ;  /* 0x000000000000794d */ /* 0x000fea0003800000 */
.L_x_16:
[----:B0-----:R-:W-:-:S04]  /*4f00*/  IMAD.U32 R3, RZ, RZ, UR45 ;  /* 0x0000002dff037e24 */ /* 0x001fc8000f8e00ff */
[----:B------:R0:W1:Y:S03]  /*4f10*/  SYNCS.PHASECHK.TRANS64.TRYWAIT P0, [R3+URZ+-0x8], R0 ;  /* 0xfffff800030075a7 */ /* 0x000066000800017f */
[----:B-1----:R-:W-:Y:S05]  /*4f20*/  @!P0 NANOSLEEP.SYNCS 0x989680 ;  /* 0x009896800000895d */ /* 0x002fea0003900000 */
[----:B------:R-:W1:Y:S02]  /*4f30*/  @!P0 SYNCS.PHASECHK.TRANS64 P0, [R3+URZ+-0x8], R0 ;  /* 0xfffff800030085a7 */ /* 0x000e64000800007f */
[----:B-1----:R-:W-:Y:S05]  /*4f40*/  @!P0 BRA `(.L_x_16) ;  /* 0xfffffffc00ec8947 */ /* 0x002fea000383ffff */
[----:B------:R-:W-:Y:S05]  /*4f50*/  BRA `(.L_x_91) ;  /* 0xffffffc8000c7947 */ /* 0x000fea000383ffff */
.L_x_21:
[----:B-1----:R1:W3:Y:S02]  /*4f60*/  SYNCS.PHASECHK.TRANS64.TRYWAIT P1, [R3+URZ], R0 ;  /* 0x00000000030075a7 */ /* 0x0022e4000802017f */
[----:B---3--:R-:W-:Y:S05]  /*4f70*/  @!P1 NANOSLEEP.SYNCS 0x989680 ;  /* 0x009896800000995d */ /* 0x008fea0003900000 */
[----:B------:R-:W3:Y:S02]  /*4f80*/  @!P1 SYNCS.PHASECHK.TRANS64 P1, [R3+URZ], R0 ;  /* 0x00000000030095a7 */ /* 0x000ee4000802007f */
[----:B---3--:R-:W-:Y:S05]  /*4f90*/  @!P1 BRA `(.L_x_21) ;  /* 0xfffffffc00f09947 */ /* 0x008fea000383ffff */
[----:B------:R-:W-:Y:S05]  /*4fa0*/  BRA `(.L_x_20) ;  /* 0xffffffc800707947 */ /* 0x000fea000383ffff */
.L_x_26:
[----:B-1----:R-:W-:-:S04]  /*4fb0*/  IMAD.U32 R4, RZ, RZ, UR4 ;  /* 0x00000004ff047e24 */ /* 0x002fc8000f8e00ff */
[----:B------:R1:W3:Y:S03]  /*4fc0*/  SYNCS.PHASECHK.TRANS64.TRYWAIT P1, [R4+URZ], R3 ;  /* 0x00000003040075a7 */ /* 0x0002e6000802017f */
[----:B---3--:R-:W-:Y:S05]  /*4fd0*/  @!P1 NANOSLEEP.SYNCS 0x989680 ;  /* 0x009896800000995d */ /* 0x008fea0003900000 */
[----:B------:R-:W3:Y:S02]  /*4fe0*/  @!P1 SYNCS.PHASECHK.TRANS64 P1, [R4+URZ], R3 ;  /* 0x00000003040095a7 */ /* 0x000ee4000802007f */
[----:B---3--:R-:W-:Y:S05]  /*4ff0*/  @!P1 BRA `(.L_x_26) ;  /* 0xfffffffc00ec9947 */ /* 0x008fea000383ffff */
[----:B------:R-:W-:Y:S05]  /*5000*/  BRA `(.L_x_25) ;  /* 0xffffffcc00287947 */ /* 0x000fea000383ffff */
.L_x_32:
[----:B0-----:R-:W-:-:S04]  /*5010*/  IMAD.U32 R3, RZ, RZ, UR45 ;  /* 0x0000002dff037e24 */ /* 0x001fc8000f8e00ff */
[----:B------:R0:W1:Y:S03]  /*5020*/  SYNCS.PHASECHK.TRANS64.TRYWAIT P0, [R3+URZ+0x8], R0 ;  /* 0x00000800030075a7 */ /* 0x000066000800017f */
[----:B-1----:R-:W-:Y:S05]  /*5030*/  @!P0 NANOSLEEP.SYNCS 0x989680 ;  /* 0x009896800000895d */ /* 0x002fea0003900000 */
[----:B------:R-:W1:Y:S02]  /*5040*/  @!P0 SYNCS.PHASECHK.TRANS64 P0, [R3+URZ+0x8], R0 ;  /* 0x00000800030085a7 */ /* 0x000e64000800007f */
[----:B-1----:R-:W-:Y:S05]  /*5050*/  @!P0 BRA `(.L_x_32) ;  /* 0xfffffffc00ec8947 */ /* 0x002fea000383ffff */
[----:B------:R-:W-:Y:S05]  /*5060*/  BRA `(.L_x_92) ;  /* 0xffffffd000607947 */ /* 0x000fea000383ffff */
.L_x_53:
[----:B------:R-:W-:Y:S01]  /*5070*/  BSSY B1, `(.L_x_93) ;  /* 0x0000006000017945 */ /* 0x000fe20003800000 */
[----:B------:R-:W-:-:S07]  /*5080*/  IMAD.MOV.U32 R15, RZ, RZ, -0x1 ;  /* 0xffffffffff0f7424 */ /* 0x000fce00078e00ff */
[----:B------:R-:W-:Y:S05]  /*5090*/  WARPSYNC.COLLECTIVE R15, `(.L_x_94) ;  /* 0x000000000f0c7348 */ /* 0x000fea0003c00000 */
[----:B------:R-:W-:Y:S02]  /*50a0*/  ELECT P6, UR62, PT ;  /* 0x00000000003e782f */ /* 0x000fe400038c0000 */
[----:B------:R-:W-:Y:S01]  /*50b0*/  MOV R14, UR62 ;  /* 0x0000003e000e7c02 */ /* 0x000fe20008000f00 */
[----:B------:R-:W-:Y:S10]  /*50c0*/  ENDCOLLECTIVE ;  /* 0x000000000000791b */ /* 0x000ff40003800000 */
.L_x_94:
[----:B------:R-:W-:Y:S05]  /*50d0*/  BSYNC B1 ;  /* 0x0000000000017941 */ /* 0x000fea0003800000 */
.L_x_93:
[----:B------:R-:W-:Y:S05]  /*50e0*/  BRA `(.L_x_95) ;  /* 0xffffffe400807947 */ /* 0x000fea000383ffff */
.L_x_56:
[----:B-1----:R1:W2:Y:S02]  /*50f0*/  SYNCS.PHASECHK.TRANS64.TRYWAIT P1, [R13+URZ+0xb0], R6 ;  /* 0x0000b0060d0075a7 */ /* 0x0022a4000802017f */
[----:B--2---:R-:W-:Y:S05]  /*5100*/  @!P1 NANOSLEEP.SYNCS 0x989680 ;  /* 0x009896800000995d */ /* 0x004fea0003900000 */
[----:B------:R-:W2:Y:S02]  /*5110*/  @!P1 SYNCS.PHASECHK.TRANS64 P1, [R13+URZ+0xb0], R6 ;  /* 0x0000b0060d0095a7 */ /* 0x000ea4000802007f */
[----:B--2---:R-:W-:Y:S05]  /*5120*/  @!P1 BRA `(.L_x_56) ;  /* 0xfffffffc00f09947 */ /* 0x004fea000383ffff */
[----:B------:R-:W-:Y:S05]  /*5130*/  BRA `(.L_x_96) ;  /* 0xffffffe400b47947 */ /* 0x000fea000383ffff */
.L_x_65:
[----:B------:R-:W-:Y:S01]  /*5140*/  BSSY B0, `(.L_x_97) ;  /* 0x0000006000007945 */ /* 0x000fe20003800000 */
[----:B------:R-:W-:-:S07]  /*5150*/  IMAD.MOV.U32 R15, RZ, RZ, -0x1 ;  /* 0xffffffffff0f7424 */ /* 0x000fce00078e00ff */
[----:B------:R-:W-:Y:S05]  /*5160*/  WARPSYNC.COLLECTIVE R15, `(.L_x_98) ;  /* 0x000000000f0c7348 */ /* 0x000fea0003c00000 */
[----:B------:R-:W-:Y:S02]  /*5170*/  ELECT P6, UR62, PT ;  /* 0x00000000003e782f */ /* 0x000fe400038c0000 */
[----:B------:R-:W-:Y:S01]  /*5180*/  MOV R14, UR62 ;  /* 0x0000003e000e7c02 */ /* 0x000fe20008000f00 */
[----:B------:R-:W-:Y:S10]  /*5190*/  ENDCOLLECTIVE ;  /* 0x000000000000791b */ /* 0x000ff40003800000 */
.L_x_98:
[----:B------:R-:W-:Y:S05]  /*51a0*/  BSYNC B0 ;  /* 0x0000000000007941 */ /* 0x000fea0003800000 */
.L_x_97:
[----:B------:R-:W-:Y:S05]  /*51b0*/  BRA `(.L_x_99) ;  /* 0xfffffff000147947 */ /* 0x000fea000383ffff */
.L_x_69:
[----:B0-----:R0:W1:Y:S02]  /*51c0*/  SYNCS.PHASECHK.TRANS64.TRYWAIT P0, [R7+URZ], R2 ;  /* 0x00000002070075a7 */ /* 0x001064000800017f */
[----:B-1----:R-:W-:Y:S05]  /*51d0*/  @!P0 NANOSLEEP.SYNCS 0x989680 ;  /* 0x009896800000895d */ /* 0x002fea0003900000 */
[----:B------:R-:W1:Y:S02]  /*51e0*/  @!P0 SYNCS.PHASECHK.TRANS64 P0, [R7+URZ], R2 ;  /* 0x00000002070085a7 */ /* 0x000e64000800007f */
[----:B-1----:R-:W-:Y:S05]  /*51f0*/  @!P0 BRA `(.L_x_69) ;  /* 0xfffffffc00f08947 */ /* 0x002fea000383ffff */
[----:B------:R-:W-:Y:S05]  /*5200*/  BRA `(.L_x_100) ;  /* 0xfffffff000547947 */ /* 0x000fea000383ffff */
.L_x_70:
[----:B0-----:R0:W1:Y:S02]  /*5210*/  SYNCS.PHASECHK.TRANS64.TRYWAIT P0, [R9+URZ], R4 ;  /* 0x00000004090075a7 */ /* 0x001064000800017f */
[----:B-1----:R-:W-:Y:S05]  /*5220*/  @!P0 NANOSLEEP.SYNCS 0x989680 ;  /* 0x009896800000895d */ /* 0x002fea0003900000 */
[----:B------:R-:W1:Y:S02]  /*5230*/  @!P0 SYNCS.PHASECHK.TRANS64 P0, [R9+URZ], R4 ;  /* 0x00000004090085a7 */ /* 0x000e64000800007f */
[----:B-1----:R-:W-:Y:S05]  /*5240*/  @!P0 BRA `(.L_x_70) ;  /* 0xfffffffc00f08947 */ /* 0x002fea000383ffff */
[----:B------:R-:W-:Y:S05]  /*5250*/  BRA `(.L_x_101) ;  /* 0xfffffff000647947 */ /* 0x000fea000383ffff */
.L_x_71:
[----:B0-----:R0:W1:Y:S02]  /*5260*/  SYNCS.PHASECHK.TRANS64.TRYWAIT P0, [R6+URZ], R5 ;  /* 0x00000005060075a7 */ /* 0x001064000800017f */
[----:B-1----:R-:W-:Y:S05]  /*5270*/  @!P0 NANOSLEEP.SYNCS 0x989680 ;  /* 0x009896800000895d */ /* 0x002fea0003900000 */
[----:B------:R-:W1:Y:S02]  /*5280*/  @!P0 SYNCS.PHASECHK.TRANS64 P0, [R6+URZ], R5 ;  /* 0x00000005060085a7 */ /* 0x000e64000800007f */
[----:B-1----:R-:W-:Y:S05]  /*5290*/  @!P0 BRA `(.L_x_71) ;  /* 0xfffffffc00f08947 */ /* 0x002fea000383ffff */
[----:B------:R-:W-:Y:S05]  /*52a0*/  BRA `(.L_x_102) ;  /* 0xfffffff000747947 */ /* 0x000fea000383ffff */
.L_x_72:
[----:B0-----:R0:W1:Y:S02]  /*52b0*/  SYNCS.PHASECHK.TRANS64.TRYWAIT P0, [R9+URZ], R4 ;  /* 0x00000004090075a7 */ /* 0x001064000800017f */
[----:B-1----:R-:W-:Y:S05]  /*52c0*/  @!P0 NANOSLEEP.SYNCS 0x989680 ;  /* 0x009896800000895d */ /* 0x002fea0003900000 */
[----:B------:R-:W1:Y:S02]  /*52d0*/  @!P0 SYNCS.PHASECHK.TRANS64 P0, [R9+URZ], R4 ;  /* 0x00000004090085a7 */ /* 0x000e64000800007f */
[----:B-1----:R-:W-:Y:S05]  /*52e0*/  @!P0 BRA `(.L_x_72) ;  /* 0xfffffffc00f08947 */ /* 0x002fea000383ffff */
[----:B------:R-:W-:Y:S05]  /*52f0*/  BRA `(.L_x_103) ;  /* 0xfffffff000847947 */ /* 0x000fea000383ffff */
.L_x_73:
[----:B0-----:R0:W1:Y:S02]  /*5300*/  SYNCS.PHASECHK.TRANS64.TRYWAIT P0, [R6+URZ], R5 ;  /* 0x00000005060075a7 */ /* 0x001064000800017f */
[----:B-1----:R-:W-:Y:S05]  /*5310*/  @!P0 NANOSLEEP.SYNCS 0x989680 ;  /* 0x009896800000895d */ /* 0x002fea0003900000 */
[----:B------:R-:W1:Y:S02]  /*5320*/  @!P0 SYNCS.PHASECHK.TRANS64 P0, [R6+URZ], R5 ;  /* 0x00000005060085a7 */ /* 0x000e64000800007f */
[----:B-1----:R-:W-:Y:S05]  /*5330*/  @!P0 BRA `(.L_x_73) ;  /* 0xfffffffc00f08947 */ /* 0x002fea000383ffff */
[----:B------:R-:W-:Y:S05]  /*5340*/  BRA `(.L_x_104) ;  /* 0xfffffff000947947 */ /* 0x000fea000383ffff */
.L_x_74:
[----:B0-----:R0:W1:Y:S02]  /*5350*/  SYNCS.PHASECHK.TRANS64.TRYWAIT P0, [R9+URZ], R4 ;  /* 0x00000004090075a7 */ /* 0x001064000800017f */
[----:B-1----:R-:W-:Y:S05]  /*5360*/  @!P0 NANOSLEEP.SYNCS 0x989680 ;  /* 0x009896800000895d */ /* 0x002fea0003900000 */
[----:B------:R-:W1:Y:S02]  /*5370*/  @!P0 SYNCS.PHASECHK.TRANS64 P0, [R9+URZ], R4 ;  /* 0x00000004090085a7 */ /* 0x000e64000800007f */
[----:B-1----:R-:W-:Y:S05]  /*5380*/  @!P0 BRA `(.L_x_74) ;  /* 0xfffffffc00f08947 */ /* 0x002fea000383ffff */
[----:B------:R-:W-:Y:S05]  /*5390*/  BRA `(.L_x_105) ;  /* 0xfffffff000a47947 */ /* 0x000fea000383ffff */
.L_x_75:
[----:B0-----:R0:W1:Y:S02]  /*53a0*/  SYNCS.PHASECHK.TRANS64.TRYWAIT P0, [R6+URZ], R5 ;  /* 0x00000005060075a7 */ /* 0x001064000800017f */
[----:B-1----:R-:W-:Y:S05]  /*53b0*/  @!P0 NANOSLEEP.SYNCS 0x989680 ;  /* 0x009896800000895d */ /* 0x002fea0003900000 */
[----:B------:R-:W1:Y:S02]  /*53c0*/  @!P0 SYNCS.PHASECHK.TRANS64 P0, [R6+URZ], R5 ;  /* 0x00000005060085a7 */ /* 0x000e64000800007f */
[----:B-1----:R-:W-:Y:S05]  /*53d0*/  @!P0 BRA `(.L_x_75) ;  /* 0xfffffffc00f08947 */ /* 0x002fea000383ffff */
[----:B------:R-:W-:Y:S05]  /*53e0*/  BRA `(.L_x_106) ;  /* 0xfffffff000b47947 */ /* 0x000fea000383ffff */
.L_x_76:
[----:B0-----:R0:W1:Y:S02]  /*53f0*/  SYNCS.PHASECHK.TRANS64.TRYWAIT P0, [R9+URZ], R4 ;  /* 0x00000004090075a7 */ /* 0x001064000800017f */
[----:B-1----:R-:W-:Y:S05]  /*5400*/  @!P0 NANOSLEEP.SYNCS 0x989680 ;  /* 0x009896800000895d */ /* 0x002fea0003900000 */
[----:B------:R-:W1:Y:S02]  /*5410*/  @!P0 SYNCS.PHASECHK.TRANS64 P0, [R9+URZ], R4 ;  /* 0x00000004090085a7 */ /* 0x000e64000800007f */
[----:B-1----:R-:W-:Y:S05]  /*5420*/  @!P0 BRA `(.L_x_76) ;  /* 0xfffffffc00f08947 */ /* 0x002fea000383ffff */
[----:B------:R-:W-:Y:S05]  /*5430*/  BRA `(.L_x_107) ;  /* 0xfffffff000c47947 */ /* 0x000fea000383ffff */
.L_x_77:
[----:B0-----:R0:W1:Y:S02]  /*5440*/  SYNCS.PHASECHK.TRANS64.TRYWAIT P0, [R6+URZ], R5 ;  /* 0x00000005060075a7 */ /* 0x001064000800017f */
[----:B-1----:R-:W-:Y:S05]  /*5450*/  @!P0 NANOSLEEP.SYNCS 0x989680 ;  /* 0x009896800000895d */ /* 0x002fea0003900000 */
[----:B------:R-:W1:Y:S02]  /*5460*/  @!P0 SYNCS.PHASECHK.TRANS64 P0, [R6+URZ], R5 ;  /* 0x00000005060085a7 */ /* 0x000e64000800007f */
[----:B-1----:R-:W-:Y:S05]  /*5470*/  @!P0 BRA `(.L_x_77) ;  /* 0xfffffffc00f08947 */ /* 0x002fea000383ffff */
[----:B------:R-:W-:Y:S05]  /*5480*/  BRA `(.L_x_108) ;  /* 0xfffffff000d47947 */ /* 0x000fea000383ffff */
.L_x_78:
[----:B0-----:R0:W1:Y:S02]  /*5490*/  SYNCS.PHASECHK.TRANS64.TRYWAIT P0, [R9+URZ], R4 ;  /* 0x00000004090075a7 */ /* 0x001064000800017f */
[----:B-1----:R-:W-:Y:S05]  /*54a0*/  @!P0 NANOSLEEP.SYNCS 0x989680 ;  /* 0x009896800000895d */ /* 0x002fea0003900000 */
[----:B------:R-:W1:Y:S02]  /*54b0*/  @!P0 SYNCS.PHASECHK.TRANS64 P0, [R9+URZ], R4 ;  /* 0x00000004090085a7 */ /* 0x000e64000800007f */
[----:B-1----:R-:W-:Y:S05]  /*54c0*/  @!P0 BRA `(.L_x_78) ;  /* 0xfffffffc00f08947 */ /* 0x002fea000383ffff */
[----:B------:R-:W-:Y:S05]  /*54d0*/  BRA `(.L_x_109) ;  /* 0xfffffff000e47947 */ /* 0x000fea000383ffff */
.L_x_79:
[----:B0-----:R0:W1:Y:S02]  /*54e0*/  SYNCS.PHASECHK.TRANS64.TRYWAIT P0, [R6+URZ], R5 ;  /* 0x00000005060075a7 */ /* 0x001064000800017f */
[----:B-1----:R-:W-:Y:S05]  /*54f0*/  @!P0 NANOSLEEP.SYNCS 0x989680 ;  /* 0x009896800000895d */ /* 0x002fea0003900000 */
[----:B------:R-:W1:Y:S02]  /*5500*/  @!P0 SYNCS.PHASECHK.TRANS64 P0, [R6+URZ], R5 ;  /* 0x00000005060085a7 */ /* 0x000e64000800007f */
[----:B-1----:R-:W-:Y:S05]  /*5510*/  @!P0 BRA `(.L_x_79) ;  /* 0xfffffffc00f08947 */ /* 0x002fea000383ffff */
[----:B------:R-:W-:Y:S05]  /*5520*/  BRA `(.L_x_110) ;  /* 0xfffffff000f47947 */ /* 0x000fea000383ffff */
.L_x_80:
[----:B0-----:R0:W1:Y:S02]  /*5530*/  SYNCS.PHASECHK.TRANS64.TRYWAIT P0, [R9+URZ], R4 ;  /* 0x00000004090075a7 */ /* 0x001064000800017f */
[----:B-1----:R-:W-:Y:S05]  /*5540*/  @!P0 NANOSLEEP.SYNCS 0x989680 ;  /* 0x009896800000895d */ /* 0x002fea0003900000 */
[----:B------:R-:W1:Y:S02]  /*5550*/  @!P0 SYNCS.PHASECHK.TRANS64 P0, [R9+URZ], R4 ;  /* 0x00000004090085a7 */ /* 0x000e64000800007f */
[----:B-1----:R-:W-:Y:S05]  /*5560*/  @!P0 BRA `(.L_x_80) ;  /* 0xfffffffc00f08947 */ /* 0x002fea000383ffff */
[----:B------:R-:W-:Y:S05]  /*5570*/  BRA `(.L_x_111) ;  /* 0xfffffff400047947 */ /* 0x000fea000383ffff */
.L_x_81:
[----:B0-----:R0:W1:Y:S02]  /*5580*/  SYNCS.PHASECHK.TRANS64.TRYWAIT P0, [R6+URZ], R5 ;  /* 0x00000005060075a7 */ /* 0x001064000800017f */
[----:B-1----:R-:W-:Y:S05]  /*5590*/  @!P0 NANOSLEEP.SYNCS 0x989680 ;  /* 0x009896800000895d */ /* 0x002fea0003900000 */
[----:B------:R-:W1:Y:S02]  /*55a0*/  @!P0 SYNCS.PHASECHK.TRANS64 P0, [R6+URZ], R5 ;  /* 0x00000005060085a7 */ /* 0x000e64000800007f */
[----:B-1----:R-:W-:Y:S05]  /*55b0*/  @!P0 BRA `(.L_x_81) ;  /* 0xfffffffc00f08947 */ /* 0x002fea000383ffff */
[----:B------:R-:W-:Y:S05]  /*55c0*/  BRA `(.L_x_112) ;  /* 0xfffffff400147947 */ /* 0x000fea000383ffff */
.L_x_82:
[----:B0-----:R0:W1:Y:S02]  /*55d0*/  SYNCS.PHASECHK.TRANS64.TRYWAIT P0, [R9+URZ], R4 ;  /* 0x00000004090075a7 */ /* 0x001064000800017f */
[----:B-1----:R-:W-:Y:S05]  /*55e0*/  @!P0 NANOSLEEP.SYNCS 0x989680 ;  /* 0x009896800000895d */ /* 0x002fea0003900000 */
[----:B------:R-:W1:Y:S02]  /*55f0*/  @!P0 SYNCS.PHASECHK.TRANS64 P0, [R9+URZ], R4 ;  /* 0x00000004090085a7 */ /* 0x000e64000800007f */
[----:B-1----:R-:W-:Y:S05]  /*5600*/  @!P0 BRA `(.L_x_82) ;  /* 0xfffffffc00f08947 */ /* 0x002fea000383ffff */
[----:B------:R-:W-:Y:S05]  /*5610*/  BRA `(.L_x_113) ;  /* 0xfffffff400247947 */ /* 0x000fea000383ffff */
.L_x_83:
[----:B0-----:R0:W1:Y:S02]  /*5620*/  SYNCS.PHASECHK.TRANS64.TRYWAIT P0, [R6+URZ], R5 ;  /* 0x00000005060075a7 */ /* 0x001064000800017f */
[----:B-1----:R-:W-:Y:S05]  /*5630*/  @!P0 NANOSLEEP.SYNCS 0x989680 ;  /* 0x009896800000895d */ /* 0x002fea0003900000 */
[----:B------:R-:W1:Y:S02]  /*5640*/  @!P0 SYNCS.PHASECHK.TRANS64 P0, [R6+URZ], R5 ;  /* 0x00000005060085a7 */ /* 0x000e64000800007f */
[----:B-1----:R-:W-:Y:S05]  /*5650*/  @!P0 BRA `(.L_x_83) ;  /* 0xfffffffc00f08947 */ /* 0x002fea000383ffff */
[----:B------:R-:W-:Y:S05]  /*5660*/  BRA `(.L_x_114) ;  /* 0xfffffff400347947 */ /* 0x000fea000383ffff */
.L_x_84:
[----:B0-----:R0:W1:Y:S02]  /*5670*/  SYNCS.PHASECHK.TRANS64.TRYWAIT P0, [R9+URZ], R4 ;  /* 0x00000004090075a7 */ /* 0x001064000800017f */
[----:B-1----:R-:W-:Y:S05]  /*5680*/  @!P0 NANOSLEEP.SYNCS 0x989680 ;  /* 0x009896800000895d */ /* 0x002fea0003900000 */
[----:B------:R-:W1:Y:S02]  /*5690*/  @!P0 SYNCS.PHASECHK.TRANS64 P0, [R9+URZ], R4 ;  /* 0x00000004090085a7 */ /* 0x000e64000800007f */
[----:B-1----:R-:W-:Y:S05]  /*56a0*/  @!P0 BRA `(.L_x_84) ;  /* 0xfffffffc00f08947 */ /* 0x002fea000383ffff */
[----:B------:R-:W-:Y:S05]  /*56b0*/  BRA `(.L_x_115) ;  /* 0xfffffff400447947 */ /* 0x000fea000383ffff */
.L_x_85:
[----:B0-----:R0:W1:Y:S02]  /*56c0*/  SYNCS.PHASECHK.TRANS64.TRYWAIT P0, [R6+URZ], R5 ;  /* 0x00000005060075a7 */ /* 0x001064000800017f */
[----:B-1----:R-:W-:Y:S05]  /*56d0*/  @!P0 NANOSLEEP.SYNCS 0x989680 ;  /* 0x009896800000895d */ /* 0x002fea0003900000 */
[----:B------:R-:W1:Y:S02]  /*56e0*/  @!P0 SYNCS.PHASECHK.TRANS64 P0, [R6+URZ], R5 ;  /* 0x00000005060085a7 */ /* 0x000e64000800007f */
[----:B-1----:R-:W-:Y:S05]  /*56f0*/  @!P0 BRA `(.L_x_85) ;  /* 0xfffffffc00f08947 */ /* 0x002fea000383ffff */
[----:B------:R-:W-:Y:S05]  /*5700*/  BRA `(.L_x_116) ;  /* 0xfffffff400547947 */ /* 0x000fea000383ffff */
.L_x_86:
[----:B0-----:R0:W1:Y:S02]  /*5710*/  SYNCS.PHASECHK.TRANS64.TRYWAIT P0, [R9+URZ], R4 ;  /* 0x00000004090075a7 */ /* 0x001064000800017f */
[----:B-1----:R-:W-:Y:S05]  /*5720*/  @!P0 NANOSLEEP.SYNCS 0x989680 ;  /* 0x009896800000895d */ /* 0x002fea0003900000 */
[----:B------:R-:W1:Y:S02]  /*5730*/  @!P0 SYNCS.PHASECHK.TRANS64 P0, [R9+URZ], R4 ;  /* 0x00000004090085a7 */ /* 0x000e64000800007f */
[----:B-1----:R-:W-:Y:S05]  /*5740*/  @!P0 BRA `(.L_x_86) ;  /* 0xfffffffc00f08947 */ /* 0x002fea000383ffff */
[----:B------:R-:W-:Y:S05]  /*5750*/  BRA `(.L_x_117) ;  /* 0xfffffff400647947 */ /* 0x000fea000383ffff */
.L_x_87:
[----:B0-----:R0:W1:Y:S02]  /*5760*/  SYNCS.PHASECHK.TRANS64.TRYWAIT P0, [R6+URZ], R5 ;  /* 0x00000005060075a7 */ /* 0x001064000800017f */
[----:B-1----:R-:W-:Y:S05]  /*5770*/  @!P0 NANOSLEEP.SYNCS 0x989680 ;  /* 0x009896800000895d */ /* 0x002fea0003900000 */
[----:B------:R-:W1:Y:S02]  /*5780*/  @!P0 SYNCS.PHASECHK.TRANS64 P0, [R6+URZ], R5 ;  /* 0x00000005060085a7 */ /* 0x000e64000800007f */
[----:B-1----:R-:W-:Y:S05]  /*5790*/  @!P0 BRA `(.L_x_87) ;  /* 0xfffffffc00f08947 */ /* 0x002fea000383ffff */
[----:B------:R-:W-:Y:S05]  /*57a0*/  BRA `(.L_x_118) ;  /* 0xfffffff400747947 */ /* 0x000fea000383ffff */
.L_x_88:
[----:B0-----:R0:W1:Y:S02]  /*57b0*/  SYNCS.PHASECHK.TRANS64.TRYWAIT P0, [R9+URZ], R4 ;  /* 0x00000004090075a7 */ /* 0x001064000800017f */
[----:B-1----:R-:W-:Y:S05]  /*57c0*/  @!P0 NANOSLEEP.SYNCS 0x989680 ;  /* 0x009896800000895d */ /* 0x002fea0003900000 */
[----:B------:R-:W1:Y:S02]  /*57d0*/  @!P0 SYNCS.PHASECHK.TRANS64 P0, [R9+URZ], R4 ;  /* 0x00000004090085a7 */ /* 0x000e64000800007f */
[----:B-1----:R-:W-:Y:S05]  /*57e0*/  @!P0 BRA `(.L_x_88) ;  /* 0xfffffffc00f08947 */ /* 0x002fea000383ffff */
[----:B------:R-:W-:Y:S05]  /*57f0*/  BRA `(.L_x_119) ;  /* 0xfffffff400847947 */ /* 0x000fea000383ffff */
.L_x_89:
[----:B-1----:R1:W2:Y:S02]  /*5800*/  SYNCS.PHASECHK.TRANS64.TRYWAIT P0, [R6+URZ], R5 ;  /* 0x00000005060075a7 */ /* 0x0022a4000800017f */
[----:B--2---:R-:W-:Y:S05]  /*5810*/  @!P0 NANOSLEEP.SYNCS 0x989680 ;  /* 0x009896800000895d */ /* 0x004fea0003900000 */
[----:B------:R-:W2:Y:S02]  /*5820*/  @!P0 SYNCS.PHASECHK.TRANS64 P0, [R6+URZ], R5 ;  /* 0x00000005060085a7 */ /* 0x000ea4000800007f */
[----:B--2---:R-:W-:Y:S05]  /*5830*/  @!P0 BRA `(.L_x_89) ;  /* 0xfffffffc00f08947 */ /* 0x004fea000383ffff */
[----:B------:R-:W-:Y:S05]  /*5840*/  BRA `(.L_x_120) ;  /* 0xfffffff4008c7947 */ /* 0x000fea000383ffff */
.L_x_121:
[----:B------:R-:W-:-:S00]  /*5850*/  BRA `(.L_x_121) ;  /* 0xfffffffc00fc7947 */ /* 0x000fc0000383ffff */
[----:B------:R-:W-:-:S00]  /*5860*/  NOP ;  /* 0x0000000000007918 */ /* 0x000fc00000000000 */
        /* <DEDUP_REMOVED lines=9> */
.L_x_122:


//--------------------- .nv.global.init           --------------------------
	.section	.nv.global.init,"aw",@progbits
.nv.global.init:
	.type		$str$22,@object
	.size		$str$22,($str$23 - $str$22)
$str$22:
        /*0000*/ 	.byte	0x6b, 0x5f, 0x74, 0x69, 0x6c, 0x65, 0x5f, 0x63, 0x6f, 0x75, 0x6e, 0x74, 0x20, 0x3e, 0x3d, 0x20
        /*0010*/ 	.byte	0x31, 0x00
	.type		$str$23,@object
	.size		$str$23,(__unnamed_1 - $str$23)
$str$23:
        /*0012*/ 	.byte	0x2f, 0x74, 0x6d, 0x70, 0x2f, 0x63, 0x75, 0x74, 0x6c, 0x61, 0x73, 0x73, 0x5f, 0x73, 0x77, 0x65
        /*0022*/ 	.byte	0x65, 0x70, 0x5f, 0x73, 0x72, 0x63, 0x2f, 0x69, 0x6e, 0x63, 0x6c, 0x75, 0x64, 0x65, 0x2f, 0x63
        /*0032*/ 	.byte	0x75, 0x74, 0x6c, 0x61, 0x73, 0x73, 0x2f, 0x67, 0x65, 0x6d, 0x6d, 0x2f, 0x63, 0x6f, 0x6c, 0x6c
        /*0042*/ 	.byte	0x65, 0x63, 0x74, 0x69, 0x76, 0x65, 0x2f, 0x73, 0x6d, 0x39, 0x30, 0x5f, 0x6d, 0x6d, 0x61, 0x5f
        /*0052*/ 	.byte	0x74, 0x6d, 0x61, 0x5f, 0x67, 0x6d, 0x6d, 0x61, 0x5f, 0x73, 0x73, 0x5f, 0x77, 0x61, 0x72, 0x70
        /*0062*/ 	.byte	0x73, 0x70, 0x65, 0x63, 0x69, 0x61, 0x6c, 0x69, 0x7a, 0x65, 0x64, 0x2e, 0x68, 0x70, 0x70, 0x00
	.type		__unnamed_1,@object
	.size		__unnamed_1,(.L_0 - __unnamed_1)
__unnamed_1:
        /*0072*/ 	.byte	0x76, 0x6f, 0x69, 0x64, 0x20, 0x63, 0x75, 0x74, 0x6c, 0x61, 0x73, 0x73, 0x3a, 0x3a, 0x67, 0x65
        /* <DEDUP_REMOVED lines=179> */
        /*0bb2*/ 	.byte	0x74, 0x65, 0x3a, 0x3a, 0x69, 0x64, 0x65, 0x6e, 0x74, 0x69, 0x74, 0x79, 0x5d, 0x00
.L_0:


//--------------------- .nv.shared._ZN7cutlass13device_kernelINS_4gemm6kernel13GemmUniversalIN4cute5tupleIJiiiiEEENS1_10collective13CollectiveMmaINS1_34MainloopSm90TmaGmmaWarpSpecializedILi22ENS5_IJNS4_1CILi1EEESB_SB_EEENS1_32KernelTmaWarpSpecializedPingpongEEENS5_IJNSA_ILi64EEENSA_ILi16EEESF_EEENS_10bfloat16_tENS5_IJlSB_lEEESI_SJ_NS4_8TiledMMAINS4_8MMA_AtomIJNS4_4SM904GMMA27MMA_64x16x16_F32BF16BF16_SSILNSN_5MajorE0ELSP_0ELNSN_7ScaleInE1ELSQ_1EEEEEENS4_6LayoutISC_NS5_IJNSA_ILi0EEESU_SU_EEEEENS5_IJNS4_10UnderscoreESX_SX_EEEEENS4_13SM90_TMA_LOADENS4_14ComposedLayoutINS4_7SwizzleILi3ELi4ELi3EEENS4_18smem_ptr_flag_bitsILi16EEENST_INS5_IJNSA_ILi8EEESF_EEENS5_IJSF_SB_EEEEEEEvNS4_8identityES10_S1A_vS1B_EENS_8epilogue10collective6detail29Sm90TmaWarpSpecializedAdapterINS1E_15DefaultEpilogueISI_SJ_SJ_NS1D_6thread17LinearCombinationISI_Li1EffLNS1I_9ScaleType4KindE0ELNS_15FloatRoundStyleE2ESI_EENS1_15EpilogueDefaultEEEEEvvEEEEvNT_6ParamsE --------------------------
	.section	.nv.shared._ZN7cutlass13device_kernelINS_4gemm6kernel13GemmUniversalIN4cute5tupleIJiiiiEEENS1_10collective13CollectiveMmaINS1_34MainloopSm90TmaGmmaWarpSpecializedILi22ENS5_IJNS4_1CILi1EEESB_SB_EEENS1_32KernelTmaWarpSpecializedPingpongEEENS5_IJNSA_ILi64EEENSA_ILi16EEESF_EEENS_10bfloat16_tENS5_IJlSB_lEEESI_SJ_NS4_8TiledMMAINS4_8MMA_AtomIJNS4_4SM904GMMA27MMA_64x16x16_F32BF16BF16_SSILNSN_5MajorE0ELSP_0ELNSN_7ScaleInE1ELSQ_1EEEEEENS4_6LayoutISC_NS5_IJNSA_ILi0EEESU_SU_EEEEENS5_IJNS4_10UnderscoreESX_SX_EEEEENS4_13SM90_TMA_LOADENS4_14ComposedLayoutINS4_7SwizzleILi3ELi4ELi3EEENS4_18smem_ptr_flag_bitsILi16EEENST_INS5_IJNSA_ILi8EEESF_EEENS5_IJSF_SB_EEEEEEEvNS4_8identityES10_S1A_vS1B_EENS_8epilogue10collective6detail29Sm90TmaWarpSpecializedAdapterINS1E_15DefaultEpilogueISI_SJ_SJ_NS1D_6thread17LinearCombinationISI_Li1EffLNS1I_9ScaleType4KindE0ELNS_15FloatRoundStyleE2ESI_EENS1_15EpilogueDefaultEEEEEvvEEEEvNT_6ParamsE,"aw",@nobits
	.sectionflags	@""
	.align	16
	.zero		1024


//--------------------- .nv.shared.reserved.0     --------------------------
	.section	.nv.shared.reserved.0,"aw",@nobits
	.weak		__nv_reservedSMEM_offset_0_alias
	.size		__nv_reservedSMEM_offset_0_alias, 0, 0
	.other		__nv_reservedSMEM_offset_0_alias,@"STO_CUDA_RESERVED_SHARED STV_DEFAULT"
__nv_reservedSMEM_offset_0_alias:
	.zero		0


//--------------------- .nv.global                --------------------------
	.section	.nv.global,"aw",@nobits
.nv.global:
	.type		_ZN39_INTERNAL_648b1cd0_4_k_cu_6fddae89_59524cute1_E,@object
	.size		_ZN39_INTERNAL_648b1cd0_4_k_cu_6fddae89_59524cute1_E,(_ZN39_INTERNAL_648b1cd0_4_k_cu_6fddae89_59524cuda3std3__45__cpo6cbeginE - _ZN39_INTERNAL_648b1cd0_4_k_cu_6fddae89_59524cute1_E)
_ZN39_INTERNAL_648b1cd0_4_k_cu_6fddae89_59524cute1_E:
	.zero		1
	.type		_ZN39_INTERNAL_648b1cd0_4_k_cu_6fddae89_59524cuda3std3__45__cpo6cbeginE,@object
	.size		_ZN39_INTERNAL_648b1cd0_4_k_cu_6fddae89_59524cuda3std3__45__cpo6cbeginE,(_ZN39_INTERNAL_648b1cd0_4_k_cu_6fddae89_59524cuda3std3__48in_placeE - _ZN39_INTERNAL_648b1cd0_4_k_cu_6fddae89_59524cuda3std3__45__cpo6cbeginE)
_ZN39_INTERNAL_648b1cd0_4_k_cu_6fddae89_59524cuda3std3__45__cpo6cbeginE:
	.zero		1
	.type		_ZN39_INTERNAL_648b1cd0_4_k_cu_6fddae89_59524cuda3std3__48in_placeE,@object
	.size		_ZN39_INTERNAL_648b1cd0_4_k_cu_6fddae89_59524cuda3std3__48in_placeE,(_ZN39_INTERNAL_648b1cd0_4_k_cu_6fddae89_59524cuda3std6ranges3__45__cpo9iter_moveE - _ZN39_INTERNAL_648b1cd0_4_k_cu_6fddae89_59524cuda3std3__48in_placeE)
_ZN39_INTERNAL_648b1cd0_4_k_cu_6fddae89_59524cuda3std3__48in_placeE:
	.zero		1
	.type		_ZN39_INTERNAL_648b1cd0_4_k_cu_6fddae89_59524cuda3std6ranges3__45__cpo9iter_moveE,@object
	.size		_ZN39_INTERNAL_648b1cd0_4_k_cu_6fddae89_59524cuda3std6ranges3__45__cpo9iter_moveE,(_ZN39_INTERNAL_648b1cd0_4_k_cu_6fddae89_59524cuda3std3__45__cpo5beginE - _ZN39_INTERNAL_648b1cd0_4_k_cu_6fddae89_59524cuda3std6ranges3__45__cpo9iter_moveE)
_ZN39_INTERNAL_648b1cd0_4_k_cu_6fddae89_59524cuda3std6ranges3__45__cpo9iter_moveE:
	.zero		1
	.type		_ZN39_INTERNAL_648b1cd0_4_k_cu_6fddae89_59524cuda3std3__45__cpo5beginE,@object
	.size		_ZN39_INTERNAL_648b1cd0_4_k_cu_6fddae89_59524cuda3std3__45__cpo5beginE,(_ZN39_INTERNAL_648b1cd0_4_k_cu_6fddae89_59524cuda3std3__441_GLOBAL__N__648b1cd0_4_k_cu_6fddae89_59526ignoreE - _ZN39_INTERNAL_648b1cd0_4_k_cu_6fddae89_59524cuda3std3__45__cpo5beginE)
_ZN39_INTERNAL_648b1cd0_4_k_cu_6fddae89_59524cuda3std3__45__cpo5beginE:
	.zero		1
	.type		_ZN39_INTERNAL_648b1cd0_4_k_cu_6fddae89_59524cuda3std3__441_GLOBAL__N__648b1cd0_4_k_cu_6fddae89_59526ignoreE,@object
	.size		_ZN39_INTERNAL_648b1cd0_4_k_cu_6fddae89_59524cuda3std3__441_GLOBAL__N__648b1cd0_4_k_cu_6fddae89_59526ignoreE,(_ZN39_INTERNAL_648b1cd0_4_k_cu_6fddae89_59524cute7productE - _ZN39_INTERNAL_648b1cd0_4_k_cu_6fddae89_59524cuda3std3__441_GLOBAL__N__648b1cd0_4_k_cu_6fddae89_59526ignoreE)
_ZN39_INTERNAL_648b1cd0_4_k_cu_6fddae89_59524cuda3std3__441_GLOBAL__N__648b1cd0_4_k_cu_6fddae89_59526ignoreE:
	.zero		1
	.type		_ZN39_INTERNAL_648b1cd0_4_k_cu_6fddae89_59524cute7productE,@object
	.size		_ZN39_INTERNAL_648b1cd0_4_k_cu_6fddae89_59524cute7productE,(_ZN39_INTERNAL_648b1cd0_4_k_cu_6fddae89_59524cuda3std3__45__cpo3endE - _ZN39_INTERNAL_648b1cd0_4_k_cu_6fddae89_59524cute7productE)
_ZN39_INTERNAL_648b1cd0_4_k_cu_6fddae89_59524cute7productE:
	.zero		1
	.type		_ZN39_INTERNAL_648b1cd0_4_k_cu_6fddae89_59524cuda3std3__45__cpo3endE,@object
	.size		_ZN39_INTERNAL_648b1cd0_4_k_cu_6fddae89_59524cuda3std3__45__cpo3endE,(_ZN39_INTERNAL_648b1cd0_4_k_cu_6fddae89_59524cuda3std3__419piecewise_constructE - _ZN39_INTERNAL_648b1cd0_4_k_cu_6fddae89_59524cuda3std3__45__cpo3endE)
_ZN39_INTERNAL_648b1cd0_4_k_cu_6fddae89_59524cuda3std3__45__cpo3endE:
	.zero		1
	.type		_ZN39_INTERNAL_648b1cd0_4_k_cu_6fddae89_59524cuda3std3__419piecewise_constructE,@object
	.size		_ZN39_INTERNAL_648b1cd0_4_k_cu_6fddae89_59524cuda3std3__419piecewise_constructE,(_ZN39_INTERNAL_648b1cd0_4_k_cu_6fddae89_59524cuda3std3__45__cpo4cendE - _ZN39_INTERNAL_648b1cd0_4_k_cu_6fddae89_59524cuda3std3__419piecewise_constructE)
_ZN39_INTERNAL_648b1cd0_4_k_cu_6fddae89_59524cuda3std3__419piecewise_constructE:
	.zero		1
	.type		_ZN39_INTERNAL_648b1cd0_4_k_cu_6fddae89_59524cuda3std3__45__cpo4cendE,@object
	.size		_ZN39_INTERNAL_648b1cd0_4_k_cu_6fddae89_59524cuda3std3__45__cpo4cendE,(_ZN39_INTERNAL_648b1cd0_4_k_cu_6fddae89_59524cuda3std6ranges3__45__cpo4swapE - _ZN39_INTERNAL_648b1cd0_4_k_cu_6fddae89_59524cuda3std3__45__cpo4cendE)
_ZN39_INTERNAL_648b1cd0_4_k_cu_6fddae89_59524cuda3std3__45__cpo4cendE:
	.zero		1
	.type		_ZN39_INTERNAL_648b1cd0_4_k_cu_6fddae89_59524cuda3std6ranges3__45__cpo4swapE,@object
	.size		_ZN39_INTERNAL_648b1cd0_4_k_cu_6fddae89_59524cuda3std6ranges3__45__cpo4swapE,(.L_8 - _ZN39_INTERNAL_648b1cd0_4_k_cu_6fddae89_59524cuda3std6ranges3__45__cpo4swapE)
_ZN39_INTERNAL_648b1cd0_4_k_cu_6fddae89_59524cuda3std6ranges3__45__cpo4swapE:
	.zero		1
.L_8:


//--------------------- .nv.constant0._ZN7cutlass13device_kernelINS_4gemm6kernel13GemmUniversalIN4cute5tupleIJiiiiEEENS1_10collective13CollectiveMmaINS1_34MainloopSm90TmaGmmaWarpSpecializedILi22ENS5_IJNS4_1CILi1EEESB_SB_EEENS1_32KernelTmaWarpSpecializedPingpongEEENS5_IJNSA_ILi64EEENSA_ILi16EEESF_EEENS_10bfloat16_tENS5_IJlSB_lEEESI_SJ_NS4_8TiledMMAINS4_8MMA_AtomIJNS4_4SM904GMMA27MMA_64x16x16_F32BF16BF16_SSILNSN_5MajorE0ELSP_0ELNSN_7ScaleInE1ELSQ_1EEEEEENS4_6LayoutISC_NS5_IJNSA_ILi0EEESU_SU_EEEEENS5_IJNS4_10UnderscoreESX_SX_EEEEENS4_13SM90_TMA_LOADENS4_14ComposedLayoutINS4_7SwizzleILi3ELi4ELi3EEENS4_18smem_ptr_flag_bitsILi16EEENST_INS5_IJNSA_ILi8EEESF_EEENS5_IJSF_SB_EEEEEEEvNS4_8identityES10_S1A_vS1B_EENS_8epilogue10collective6detail29Sm90TmaWarpSpecializedAdapterINS1E_15DefaultEpilogueISI_SJ_SJ_NS1D_6thread17LinearCombinationISI_Li1EffLNS1I_9ScaleType4KindE0ELNS_15FloatRoundStyleE2ESI_EENS1_15EpilogueDefaultEEEEEvvEEEEvNT_6ParamsE --------------------------
	.section	.nv.constant0._ZN7cutlass13device_kernelINS_4gemm6kernel13GemmUniversalIN4cute5tupleIJiiiiEEENS1_10collective13CollectiveMmaINS1_34MainloopSm90TmaGmmaWarpSpecializedILi22ENS5_IJNS4_1CILi1EEESB_SB_EEENS1_32KernelTmaWarpSpecializedPingpongEEENS5_IJNSA_ILi64EEENSA_ILi16EEESF_EEENS_10bfloat16_tENS5_IJlSB_lEEESI_SJ_NS4_8TiledMMAINS4_8MMA_AtomIJNS4_4SM904GMMA27MMA_64x16x16_F32BF16BF16_SSILNSN_5MajorE0ELSP_0ELNSN_7ScaleInE1ELSQ_1EEEEEENS4_6LayoutISC_NS5_IJNSA_ILi0EEESU_SU_EEEEENS5_IJNS4_10UnderscoreESX_SX_EEEEENS4_13SM90_TMA_LOADENS4_14ComposedLayoutINS4_7SwizzleILi3ELi4ELi3EEENS4_18smem_ptr_flag_bitsILi16EEENST_INS5_IJNSA_ILi8EEESF_EEENS5_IJSF_SB_EEEEEEEvNS4_8identityES10_S1A_vS1B_EENS_8epilogue10collective6detail29Sm90TmaWarpSpecializedAdapterINS1E_15DefaultEpilogueISI_SJ_SJ_NS1D_6thread17LinearCombinationISI_Li1EffLNS1I_9ScaleType4KindE0ELNS_15FloatRoundStyleE2ESI_EENS1_15EpilogueDefaultEEEEEvvEEEEvNT_6ParamsE,"a",@progbits
	.sectionflags	@""
	.align	4
.nv.constant0._ZN7cutlass13device_kernelINS_4gemm6kernel13GemmUniversalIN4cute5tupleIJiiiiEEENS1_10collective13CollectiveMmaINS1_34MainloopSm90TmaGmmaWarpSpecializedILi22ENS5_IJNS4_1CILi1EEESB_SB_EEENS1_32KernelTmaWarpSpecializedPingpongEEENS5_IJNSA_ILi64EEENSA_ILi16EEESF_EEENS_10bfloat16_tENS5_IJlSB_lEEESI_SJ_NS4_8TiledMMAINS4_8MMA_AtomIJNS4_4SM904GMMA27MMA_64x16x16_F32BF16BF16_SSILNSN_5MajorE0ELSP_0ELNSN_7ScaleInE1ELSQ_1EEEEEENS4_6LayoutISC_NS5_IJNSA_ILi0EEESU_SU_EEEEENS5_IJNS4_10UnderscoreESX_SX_EEEEENS4_13SM90_TMA_LOADENS4_14ComposedLayoutINS4_7SwizzleILi3ELi4ELi3EEENS4_18smem_ptr_flag_bitsILi16EEENST_INS5_IJNSA_ILi8EEESF_EEENS5_IJSF_SB_EEEEEEEvNS4_8identityES10_S1A_vS1B_EENS_8epilogue10collective6detail29Sm90TmaWarpSpecializedAdapterINS1E_15DefaultEpilogueISI_SJ_SJ_NS1D_6thread17LinearCombinationISI_Li1EffLNS1I_9ScaleType4KindE0ELNS_15FloatRoundStyleE2ESI_EENS1_15EpilogueDefaultEEEEEvvEEEEvNT_6ParamsE:
	.zero		1664


//--------------------- SYMBOLS --------------------------

	.type		.nv.reservedSmem.offset0,@object
	.size		.nv.reservedSmem.offset0,0x4
	.type		__assertfail,@function
